	.target	sm_80

	.elftype	@"ET_EXEC"


//--------------------- .note.nv.tkinfo           --------------------------
	.section	.note.nv.tkinfo,"",@"SHT_NOTE"
	.sectionflags	@"SHF_NOTE_NV_TKINFO"
	.tkinfo
        /*0018*/ 	.word	0x00000002
        /*0030*/ 	.string	""
        /*0030*/ 	.string	"ptxas"
        /*0030*/ 	.string	"Cuda compilation tools, release 13.0, V13.0.88"
        /*0030*/ 	.string	"Build cuda_13.0.r13.0/compiler.36424714_0"
        /*0030*/ 	.string	"-v  -suppress-debug-info  -lineinfo  -arch sm_80 "



//--------------------- .note.nv.cuinfo           --------------------------
	.section	.note.nv.cuinfo,"",@"SHT_NOTE"
	.sectionflags	@"SHF_NOTE_NV_CUINFO"
        /*0018*/ 	.short	0x0002
        /*001a*/ 	.short	0x0050
        /*001c*/ 	.short	0x0082
	.zero		2


//--------------------- .nv.info                  --------------------------
	.section	.nv.info,"",@"SHT_CUDA_INFO"
	.align	4


	//----- nvinfo : EIATTR_REGCOUNT
	.align		4
        /*0000*/ 	.byte	0x04, 0x2f
        /*0002*/ 	.short	(.L_1 - .L_0)
	.align		4
.L_0:
        /*0004*/ 	.word	index@(matmul_kernel)
        /*0008*/ 	.word	0x000000ff


	//----- nvinfo : EIATTR_FRAME_SIZE
	.align		4
.L_1:
        /*000c*/ 	.byte	0x04, 0x11
        /*000e*/ 	.short	(.L_3 - .L_2)
	.align		4
.L_2:
        /*0010*/ 	.word	index@(matmul_kernel)
        /*0014*/ 	.word	0x00000080


	//----- nvinfo : EIATTR_MIN_STACK_SIZE
	.align		4
.L_3:
        /*0018*/ 	.byte	0x04, 0x12
        /*001a*/ 	.short	(.L_5 - .L_4)
	.align		4
.L_4:
        /*001c*/ 	.word	index@(matmul_kernel)
        /*0020*/ 	.word	0x00000080
.L_5:


//--------------------- .nv.info.matmul_kernel    --------------------------
	.section	.nv.info.matmul_kernel,"",@"SHT_CUDA_INFO"
	.sectionflags	@""
	.align	4


	//----- nvinfo : EIATTR_CUDA_API_VERSION
	.align		4
        /*0000*/ 	.byte	0x04, 0x37
        /*0002*/ 	.short	(.L_7 - .L_6)
.L_6:
        /*0004*/ 	.word	0x00000082


	//----- nvinfo : EIATTR_SW2861232_WAR
	.align		4
.L_7:
        /*0008*/ 	.byte	0x01, 0x35
	.zero		2


	//----- nvinfo : EIATTR_PARAM_CBANK
	.align		4
        /*000c*/ 	.byte	0x04, 0x0a
        /*000e*/ 	.short	(.L_9 - .L_8)
	.align		4
.L_8:
        /*0010*/ 	.word	index@(.nv.constant0.matmul_kernel)
        /*0014*/ 	.short	0x0160
        /*0016*/ 	.short	0x0050


	//----- nvinfo : EIATTR_CBANK_PARAM_SIZE
	.align		4
.L_9:
        /*0018*/ 	.byte	0x03, 0x19
        /*001a*/ 	.short	0x0050


	//----- nvinfo : EIATTR_KPARAM_INFO
	.align		4
        /*001c*/ 	.byte	0x04, 0x17
        /*001e*/ 	.short	(.L_11 - .L_10)
.L_10:
        /*0020*/ 	.word	0x00000000
        /*0024*/ 	.short	0x000d
        /*0026*/ 	.short	0x0048
        /*0028*/ 	.byte	0x00, 0xf4, 0x21, 0x00


	//----- nvinfo : EIATTR_KPARAM_INFO
	.align		4
.L_11:
        /*002c*/ 	.byte	0x04, 0x17
        /*002e*/ 	.short	(.L_13 - .L_12)
.L_12:
        /*0030*/ 	.word	0x00000000
        /*0034*/ 	.short	0x000c
        /*0036*/ 	.short	0x0040
        /*0038*/ 	.byte	0x00, 0xf4, 0x21, 0x00


	//----- nvinfo : EIATTR_KPARAM_INFO
	.align		4
.L_13:
        /*003c*/ 	.byte	0x04, 0x17
        /*003e*/ 	.short	(.L_15 - .L_14)
.L_14:
        /*0040*/ 	.word	0x00000000
        /*0044*/ 	.short	0x000b
        /*0046*/ 	.short	0x0038
        /*0048*/ 	.byte	0x00, 0xf0, 0x11, 0x00


	//----- nvinfo : EIATTR_KPARAM_INFO
	.align		4
.L_15:
        /*004c*/ 	.byte	0x04, 0x17
        /*004e*/ 	.short	(.L_17 - .L_16)
.L_16:
        /*0050*/ 	.word	0x00000000
        /*0054*/ 	.short	0x000a
        /*0056*/ 	.short	0x0034
        /*0058*/ 	.byte	0x00, 0xf0, 0x11, 0x00


	//----- nvinfo : EIATTR_KPARAM_INFO
	.align		4
.L_17:
        /*005c*/ 	.byte	0x04, 0x17
        /*005e*/ 	.short	(.L_19 - .L_18)
.L_18:
        /*0060*/ 	.word	0x00000000
        /*0064*/ 	.short	0x0009
        /*0066*/ 	.short	0x0030
        /*0068*/ 	.byte	0x00, 0xf0, 0x11, 0x00


	//----- nvinfo : EIATTR_KPARAM_INFO
	.align		4
.L_19:
        /*006c*/ 	.byte	0x04, 0x17
        /*006e*/ 	.short	(.L_21 - .L_20)
.L_20:
        /*0070*/ 	.word	0x00000000
        /*0074*/ 	.short	0x0008
        /*0076*/ 	.short	0x002c
        /*0078*/ 	.byte	0x00, 0xf0, 0x11, 0x00


	//----- nvinfo : EIATTR_KPARAM_INFO
	.align		4
.L_21:
        /*007c*/ 	.byte	0x04, 0x17
        /*007e*/ 	.short	(.L_23 - .L_22)
.L_22:
        /*0080*/ 	.word	0x00000000
        /*0084*/ 	.short	0x0007
        /*0086*/ 	.short	0x0028
        /*0088*/ 	.byte	0x00, 0xf0, 0x11, 0x00


	//----- nvinfo : EIATTR_KPARAM_INFO
	.align		4
.L_23:
        /*008c*/ 	.byte	0x04, 0x17
        /*008e*/ 	.short	(.L_25 - .L_24)
.L_24:
        /*0090*/ 	.word	0x00000000
        /*0094*/ 	.short	0x0006
        /*0096*/ 	.short	0x0024
        /*0098*/ 	.byte	0x00, 0xf0, 0x11, 0x00


	//----- nvinfo : EIATTR_KPARAM_INFO
	.align		4
.L_25:
        /*009c*/ 	.byte	0x04, 0x17
        /*009e*/ 	.short	(.L_27 - .L_26)
.L_26:
        /*00a0*/ 	.word	0x00000000
        /*00a4*/ 	.short	0x0005
        /*00a6*/ 	.short	0x0020
        /*00a8*/ 	.byte	0x00, 0xf0, 0x11, 0x00


	//----- nvinfo : EIATTR_KPARAM_INFO
	.align		4
.L_27:
        /*00ac*/ 	.byte	0x04, 0x17
        /*00ae*/ 	.short	(.L_29 - .L_28)
.L_28:
        /*00b0*/ 	.word	0x00000000
        /*00b4*/ 	.short	0x0004
        /*00b6*/ 	.short	0x001c
        /*00b8*/ 	.byte	0x00, 0xf0, 0x11, 0x00


	//----- nvinfo : EIATTR_KPARAM_INFO
	.align		4
.L_29:
        /*00bc*/ 	.byte	0x04, 0x17
        /*00be*/ 	.short	(.L_31 - .L_30)
.L_30:
        /*00c0*/ 	.word	0x00000000
        /*00c4*/ 	.short	0x0003
        /*00c6*/ 	.short	0x0018
        /*00c8*/ 	.byte	0x00, 0xf0, 0x11, 0x00


	//----- nvinfo : EIATTR_KPARAM_INFO
	.align		4
.L_31:
        /*00cc*/ 	.byte	0x04, 0x17
        /*00ce*/ 	.short	(.L_33 - .L_32)
.L_32:
        /*00d0*/ 	.word	0x00000000
        /*00d4*/ 	.short	0x0002
        /*00d6*/ 	.short	0x0010
        /*00d8*/ 	.byte	0x00, 0xf4, 0x21, 0x00


	//----- nvinfo : EIATTR_KPARAM_INFO
	.align		4
.L_33:
        /*00dc*/ 	.byte	0x04, 0x17
        /*00de*/ 	.short	(.L_35 - .L_34)
.L_34:
        /*00e0*/ 	.word	0x00000000
        /*00e4*/ 	.short	0x0001
        /*00e6*/ 	.short	0x0008
        /*00e8*/ 	.byte	0x00, 0xf4, 0x21, 0x00


	//----- nvinfo : EIATTR_KPARAM_INFO
	.align		4
.L_35:
        /*00ec*/ 	.byte	0x04, 0x17
        /*00ee*/ 	.short	(.L_37 - .L_36)
.L_36:
        /*00f0*/ 	.word	0x00000000
        /*00f4*/ 	.short	0x0000
        /*00f6*/ 	.short	0x0000
        /*00f8*/ 	.byte	0x00, 0xf4, 0x21, 0x00


	//----- nvinfo : EIATTR_MAXREG_COUNT
	.align		4
.L_37:
        /*00fc*/ 	.byte	0x03, 0x1b
        /*00fe*/ 	.short	0x00ff


	//----- nvinfo : EIATTR_NUM_BARRIERS
	.align		4
        /*0100*/ 	.byte	0x02, 0x4c
        /*0102*/ 	.byte	0x01
	.zero		1


	//----- nvinfo : EIATTR_ANNOTATIONS
	.align		4
        /*0104*/ 	.byte	0x04, 0x55
        /*0106*/ 	.short	(.L_39 - .L_38)


	//   ....[0]....
.L_38:
        /*0108*/ 	.word	0x00000001
        /*010c*/ 	.byte	0xd0, 0x0c, 0x00, 0x00, 0x01, 0x00, 0x00, 0x00, 0x40, 0x5d, 0x00, 0x00, 0x01, 0x00, 0x00, 0x00
        /* <DEDUP_REMOVED lines=41> */
        /*03ac*/ 	.byte	0x60, 0xdd, 0x00, 0x00, 0x01, 0x00, 0x00, 0x00, 0x80, 0xdd, 0x00, 0x00


	//----- nvinfo : EIATTR_MERCURY_ISA_VERSION
	.align		4
.L_39:
        /*03b8*/ 	.byte	0x03, 0x5f
        /*03ba*/ 	.short	0x0000


	//----- nvinfo : EIATTR_EXIT_INSTR_OFFSETS
	.align		4
        /*03bc*/ 	.byte	0x04, 0x1c
        /*03be*/ 	.short	(.L_41 - .L_40)


	//   ....[0]....
.L_40:
        /*03c0*/ 	.word	0x00011850


	//   ....[1]....
        /*03c4*/ 	.word	0x00011870


	//----- nvinfo : EIATTR_REQNTID
	.align		4
.L_41:
        /*03c8*/ 	.byte	0x04, 0x10
        /*03ca*/ 	.short	(.L_43 - .L_42)
.L_42:
        /*03cc*/ 	.word	0x00000100
        /*03d0*/ 	.word	0x00000001
        /*03d4*/ 	.word	0x00000001
.L_43:


//--------------------- .nv.callgraph             --------------------------
	.section	.nv.callgraph,"",@"SHT_CUDA_CALLGRAPH"
	.align	4
	.sectionentsize	8
	.align		4
        /*0000*/ 	.word	0x00000000
	.align		4
        /*0004*/ 	.word	0xffffffff
	.align		4
        /*0008*/ 	.word	0x00000000
	.align		4
        /*000c*/ 	.word	0xfffffffe
	.align		4
        /*0010*/ 	.word	0x00000000
	.align		4
        /*0014*/ 	.word	0xfffffffd
	.align		4
        /*0018*/ 	.word	0x00000000
	.align		4
        /*001c*/ 	.word	0xfffffffc


//--------------------- .nv.rel.action            --------------------------
	.section	.nv.rel.action,"",@"SHT_CUDA_RELOCINFO"
	.align	8
	.sectionentsize	8
        /*0000*/ 	.byte	0x73, 0x00, 0x00, 0x00, 0x00, 0x00, 0x00, 0x00, 0x00, 0x00, 0x00, 0x11, 0x25, 0x00, 0x05, 0x36


//--------------------- .nv.constant0.matmul_kernel --------------------------
	.section	.nv.constant0.matmul_kernel,"a",@progbits
	.sectionflags	@""
	.align	4
.nv.constant0.matmul_kernel:
	.zero		432


//--------------------- .text.matmul_kernel       --------------------------
	.section	.text.matmul_kernel,"ax",@progbits
	.sectioninfo	@"SHI_REGISTERS=255"
	.align	128
        .global         matmul_kernel
        .type           matmul_kernel,@function
        .size           matmul_kernel,(.L_x_3 - matmul_kernel)
        .other          matmul_kernel,@"STO_CUDA_ENTRY STV_DEFAULT"
matmul_kernel:
.text.matmul_kernel:
[----:B------:R-:W-:Y:S02]  /*0000*/  IMAD.MOV.U32 R1, RZ, RZ, c[0x0][0x28] ;  /* 0x00000a00ff017624 */ /* 0x000fe400078e00ff */
[----:B------:R-:W-:Y:S01]  /*0010*/  IMAD.MOV.U32 R0, RZ, RZ, c[0x0][0x17c] ;  /* 0x00005f00ff007624 */ /* 0x000fe200078e00ff */
[----:B------:R-:W1:Y:S01]  /*0020*/  S2R R5, SR_CTAID.X ;  /* 0x0000000000057919 */ /* 0x000e620000002500 */
[----:B------:R-:W-:Y:S01]  /*0030*/  IMAD.MOV.U32 R52, RZ, RZ, c[0x0][0x188] ;  /* 0x00006200ff347624 */ /* 0x000fe200078e00ff */
[----:B------:R-:W-:Y:S01]  /*0040*/  ULDC.64 UR4, c[0x0][0x118] ;  /* 0x0000460000047ab9 */ /* 0x000fe20000000a00 */
[----:B------:R-:W-:Y:S01]  /*0050*/  IMAD.MOV.U32 R225, RZ, RZ, c[0x0][0x180] ;  /* 0x00006000ffe17624 */ /* 0x000fe200078e00ff */
[----:B------:R-:W-:Y:S01]  /*0060*/  IADD3 R0, R0, 0x7f, RZ ;  /* 0x0000007f00007810 */ /* 0x000fe20007ffe0ff */
[----:B------:R-:W2:Y:S01]  /*0070*/  S2R R233, SR_TID.X ;  /* 0x0000000000e97919 */ /* 0x000ea20000002100 */
[C---:B------:R-:W-:Y:S01]  /*0080*/  IMAD.SHL.U32 R61, R52.reuse, 0x2, RZ ;  /* 0x00000002343d7824 */ /* 0x040fe200078e00ff */
[----:B------:R-:W-:Y:S01]  /*0090*/  IADD3 R1, R1, -0x80, RZ ;  /* 0xffffff8001017810 */ /* 0x000fe20007ffe0ff */
[C---:B------:R-:W-:Y:S01]  /*00a0*/  IMAD.SHL.U32 R59, R52.reuse, 0x4, RZ ;  /* 0x00000004343b7824 */ /* 0x040fe200078e00ff */
[----:B------:R-:W-:Y:S01]  /*00b0*/  SHF.R.S32.HI R3, RZ, 0x1f, R0 ;  /* 0x0000001fff037819 */ /* 0x000fe20000011400 */
[C---:B------:R-:W-:Y:S01]  /*00c0*/  IMAD R251, R52.reuse, 0xc, RZ ;  /* 0x0000000c34fb7824 */ /* 0x040fe200078e02ff */
[----:B------:R-:W-:Y:S01]  /*00d0*/  IADD3 R236, R225, -0x40, RZ ;  /* 0xffffffc0e1ec7810 */ /* 0x000fe20007ffe0ff */
[C---:B------:R-:W-:Y:S01]  /*00e0*/  IMAD R40, R52.reuse, 0x18, RZ ;  /* 0x0000001834287824 */ /* 0x040fe200078e02ff */
[----:B------:R-:W-:Y:S01]  /*00f0*/  LEA.HI R3, R3, R0, RZ, 0x7 ;  /* 0x0000000003037211 */ /* 0x000fe200078f38ff */
[C---:B------:R-:W-:Y:S01]  /*0100*/  IMAD R60, R52.reuse, 0x3, RZ ;  /* 0x00000003343c7824 */ /* 0x040fe200078e02ff */
[----:B------:R-:W-:Y:S01]  /*0110*/  IADD3 R237, R225, -0x45, RZ ;  /* 0xffffffbbe1ed7810 */ /* 0x000fe20007ffe0ff */
[C---:B------:R-:W-:Y:S01]  /*0120*/  IMAD R57, R52.reuse, 0x6, RZ ;  /* 0x0000000634397824 */ /* 0x040fe200078e02ff */
[----:B------:R-:W-:Y:S01]  /*0130*/  SHF.R.S32.HI R3, RZ, 0x7, R3 ;  /* 0x00000007ff037819 */ /* 0x000fe20000011403 */
[----:B------:R-:W-:-:S02]  /*0140*/  IMAD R44, R52, 0x14, RZ ;  /* 0x00000014342c7824 */ /* 0x000fc400078e02ff */
[C---:B------:R-:W-:Y:S02]  /*0150*/  IMAD R58, R52.reuse, 0x5, RZ ;  /* 0x00000005343a7824 */ /* 0x040fe400078e02ff */
[----:B------:R-:W-:Y:S01]  /*0160*/  IMAD.SHL.U32 R4, R3, 0x8, RZ ;  /* 0x0000000803047824 */ /* 0x000fe200078e00ff */
[----:B-1----:R-:W-:Y:S01]  /*0170*/  IABS R8, R5 ;  /* 0x0000000500087213 */ /* 0x002fe20000000000 */
[----:B------:R-:W-:-:S03]  /*0180*/  IMAD.SHL.U32 R14, R52, 0x8, RZ ;  /* 0x00000008340e7824 */ /* 0x000fc600078e00ff */
[-C--:B------:R-:W-:Y:S01]  /*0190*/  IABS R7, R4.reuse ;  /* 0x0000000400077213 */ /* 0x080fe20000000000 */
[C---:B------:R-:W-:Y:S01]  /*01a0*/  IMAD R37, R52.reuse, 0x1c, RZ ;  /* 0x0000001c34257824 */ /* 0x040fe200078e02ff */
[----:B------:R-:W-:Y:S01]  /*01b0*/  IABS R10, R4 ;  /* 0x00000004000a7213 */ /* 0x000fe20000000000 */
[C---:B------:R-:W-:Y:S01]  /*01c0*/  IMAD R25, R52.reuse, 0x28, RZ ;  /* 0x0000002834197824 */ /* 0x040fe200078e02ff */
[----:B------:R-:W1:Y:S01]  /*01d0*/  I2F.RP R0, R7 ;  /* 0x0000000700007306 */ /* 0x000e620000209400 */
[C---:B--2---:R-:W-:Y:S01]  /*01e0*/  LOP3.LUT R235, R233.reuse, 0xff, RZ, 0xc0, !PT ;  /* 0x000000ffe9eb7812 */ /* 0x044fe200078ec0ff */
[C---:B------:R-:W-:Y:S01]  /*01f0*/  IMAD R56, R52.reuse, 0x7, RZ ;  /* 0x0000000734387824 */ /* 0x040fe200078e02ff */
[C---:B------:R-:W-:Y:S01]  /*0200*/  LOP3.LUT R241, R233.reuse, 0x3f, RZ, 0xc0, !PT ;  /* 0x0000003fe9f17812 */ /* 0x040fe200078ec0ff */
[C---:B------:R-:W-:Y:S01]  /*0210*/  IMAD R54, R52.reuse, 0xa, RZ ;  /* 0x0000000a34367824 */ /* 0x040fe200078e02ff */
[----:B------:R-:W-:Y:S01]  /*0220*/  LOP3.LUT R211, R233, 0xc0, RZ, 0xc0, !PT ;  /* 0x000000c0e9d37812 */ /* 0x000fe200078ec0ff */
[----:B------:R-:W-:-:S02]  /*0230*/  IMAD R29, R52, 0x24, RZ ;  /* 0x00000024341d7824 */ /* 0x000fc400078e02ff */
[C---:B------:R-:W-:Y:S01]  /*0240*/  IMAD R19, R52.reuse, 0x30, RZ ;  /* 0x0000003034137824 */ /* 0x040fe200078e02ff */
[----:B------:R-:W-:Y:S01]  /*0250*/  SHF.R.U32.HI R211, RZ, 0x2, R211 ;  /* 0x00000002ffd37819 */ /* 0x000fe200000116d3 */
[C---:B------:R-:W-:Y:S02]  /*0260*/  IMAD R55, R52.reuse, 0x9, RZ ;  /* 0x0000000934377824 */ /* 0x040fe400078e02ff */
[C---:B------:R-:W-:Y:S02]  /*0270*/  IMAD R22, R52.reuse, 0x2c, RZ ;  /* 0x0000002c34167824 */ /* 0x040fe400078e02ff */
[C---:B------:R-:W-:Y:S01]  /*0280*/  IMAD R13, R52.reuse, 0x38, RZ ;  /* 0x00000038340d7824 */ /* 0x040fe200078e02ff */
[----:B-1----:R-:W1:Y:S01]  /*0290*/  MUFU.RCP R0, R0 ;  /* 0x0000000000007308 */ /* 0x002e620000001000 */
[C---:B------:R-:W-:Y:S02]  /*02a0*/  IMAD R18, R52.reuse, 0xb, RZ ;  /* 0x0000000b34127824 */ /* 0x040fe400078e02ff */
[----:B------:R-:W-:-:S02]  /*02b0*/  IMAD R50, R52, 0xe, RZ ;  /* 0x0000000e34327824 */ /* 0x000fc400078e02ff */
[C---:B------:R-:W-:Y:S02]  /*02c0*/  IMAD R17, R52.reuse, 0x34, RZ ;  /* 0x0000003434117824 */ /* 0x040fe400078e02ff */
[C---:B------:R-:W-:Y:S02]  /*02d0*/  IMAD R51, R52.reuse, 0xd, RZ ;  /* 0x0000000d34337824 */ /* 0x040fe400078e02ff */
[C---:B------:R-:W-:Y:S02]  /*02e0*/  IMAD.SHL.U32 R48, R52.reuse, 0x10, RZ ;  /* 0x0000001034307824 */ /* 0x040fe400078e00ff */
[C---:B------:R-:W-:Y:S02]  /*02f0*/  IMAD R15, R52.reuse, 0x3c, RZ ;  /* 0x0000003c340f7824 */ /* 0x040fe400078e02ff */
[C---:B------:R-:W-:Y:S02]  /*0300*/  IMAD R133, R52.reuse, 0x48, RZ ;  /* 0x0000004834857824 */ /* 0x040fe400078e02ff */
[----:B------:R-:W-:Y:S01]  /*0310*/  IMAD R49, R52, 0xf, RZ ;  /* 0x0000000f34317824 */ /* 0x000fe200078e02ff */
[----:B-1----:R-:W-:Y:S01]  /*0320*/  IADD3 R2, R0, 0xffffffe, RZ ;  /* 0x0ffffffe00027810 */ /* 0x002fe20007ffe0ff */
[----:B------:R-:W-:-:S02]  /*0330*/  IMAD.MOV R0, RZ, RZ, -R10 ;  /* 0x000000ffff007224 */ /* 0x000fc400078e0a0a */
[C---:B------:R-:W-:Y:S01]  /*0340*/  IMAD R46, R52.reuse, 0x12, RZ ;  /* 0x00000012342e7824 */ /* 0x040fe200078e02ff */
[----:B------:R1:W2:Y:S01]  /*0350*/  F2I.FTZ.U32.TRUNC.NTZ R3, R2 ;  /* 0x0000000200037305 */ /* 0x0002a2000021f000 */
[C---:B------:R-:W-:Y:S02]  /*0360*/  IMAD R131, R52.reuse, 0x44, RZ ;  /* 0x0000004434837824 */ /* 0x040fe400078e02ff */
[C---:B------:R-:W-:Y:S02]  /*0370*/  IMAD R137, R52.reuse, 0x50, RZ ;  /* 0x0000005034897824 */ /* 0x040fe400078e02ff */
[C---:B------:R-:W-:Y:S02]  /*0380*/  IMAD R47, R52.reuse, 0x11, RZ ;  /* 0x00000011342f7824 */ /* 0x040fe400078e02ff */
[----:B------:R-:W-:Y:S02]  /*0390*/  IMAD R135, R52, 0x4c, RZ ;  /* 0x0000004c34877824 */ /* 0x000fe400078e02ff */
[----:B-1----:R-:W-:-:S02]  /*03a0*/  IMAD.MOV.U32 R2, RZ, RZ, RZ ;  /* 0x000000ffff027224 */ /* 0x002fc400078e00ff */
[C---:B------:R-:W-:Y:S02]  /*03b0*/  IMAD R141, R52.reuse, 0x58, RZ ;  /* 0x00000058348d7824 */ /* 0x040fe400078e02ff */
[C---:B------:R-:W-:Y:S02]  /*03c0*/  IMAD R45, R52.reuse, 0x13, RZ ;  /* 0x00000013342d7824 */ /* 0x040fe400078e02ff */
[C---:B------:R-:W-:Y:S02]  /*03d0*/  IMAD R42, R52.reuse, 0x16, RZ ;  /* 0x00000016342a7824 */ /* 0x040fe400078e02ff */
[----:B--2---:R-:W-:Y:S02]  /*03e0*/  IMAD.MOV R6, RZ, RZ, -R3 ;  /* 0x000000ffff067224 */ /* 0x004fe400078e0a03 */
[----:B------:R-:W-:Y:S02]  /*03f0*/  IMAD R139, R52, 0x54, RZ ;  /* 0x00000054348b7824 */ /* 0x000fe400078e02ff */
[----:B------:R-:W-:-:S02]  /*0400*/  IMAD R9, R6, R7, RZ ;  /* 0x0000000706097224 */ /* 0x000fc400078e02ff */
[----:B------:R-:W-:Y:S02]  /*0410*/  IMAD.MOV.U32 R6, RZ, RZ, R8 ;  /* 0x000000ffff067224 */ /* 0x000fe400078e0008 */
[----:B------:R-:W-:-:S04]  /*0420*/  IMAD.HI.U32 R3, R3, R9, R2 ;  /* 0x0000000903037227 */ /* 0x000fc800078e0002 */
[----:B------:R-:W-:Y:S02]  /*0430*/  IMAD R145, R52, 0x60, RZ ;  /* 0x0000006034917824 */ /* 0x000fe400078e02ff */
[----:B------:R-:W-:-:S04]  /*0440*/  IMAD.HI.U32 R3, R3, R6, RZ ;  /* 0x0000000603037227 */ /* 0x000fc800078e00ff */
[----:B------:R-:W-:Y:S02]  /*0450*/  IMAD R0, R3, R0, R6 ;  /* 0x0000000003007224 */ /* 0x000fe400078e0206 */
[C---:B------:R-:W-:Y:S02]  /*0460*/  IMAD R43, R52.reuse, 0x15, RZ ;  /* 0x00000015342b7824 */ /* 0x040fe400078e02ff */
[C---:B------:R-:W-:Y:S01]  /*0470*/  IMAD R143, R52.reuse, 0x5c, RZ ;  /* 0x0000005c348f7824 */ /* 0x040fe200078e02ff */
[----:B------:R-:W-:Y:S01]  /*0480*/  ISETP.GT.U32.AND P1, PT, R7, R0, PT ;  /* 0x000000000700720c */ /* 0x000fe20003f24070 */
[C---:B------:R-:W-:Y:S02]  /*0490*/  IMAD R149, R52.reuse, 0x68, RZ ;  /* 0x0000006834957824 */ /* 0x040fe400078e02ff */
[C---:B------:R-:W-:Y:S02]  /*04a0*/  IMAD R41, R52.reuse, 0x17, RZ ;  /* 0x0000001734297824 */ /* 0x040fe400078e02ff */
[----:B------:R-:W-:-:S02]  /*04b0*/  IMAD R16, R52, 0x1a, RZ ;  /* 0x0000001a34107824 */ /* 0x000fc400078e02ff */
[C---:B------:R-:W-:Y:S02]  /*04c0*/  IMAD R147, R52.reuse, 0x64, RZ ;  /* 0x0000006434937824 */ /* 0x040fe400078e02ff */
[C---:B------:R-:W-:Y:S02]  /*04d0*/  IMAD R153, R52.reuse, 0x70, RZ ;  /* 0x0000007034997824 */ /* 0x040fe400078e02ff */
[----:B------:R-:W-:Y:S02]  /*04e0*/  IMAD R39, R52, 0x19, RZ ;  /* 0x0000001934277824 */ /* 0x000fe400078e02ff */
[----:B------:R-:W-:Y:S01]  /*04f0*/  @!P1 IMAD.IADD R0, R0, 0x1, -R7 ;  /* 0x0000000100009824 */ /* 0x000fe200078e0a07 */
[----:B------:R-:W-:Y:S01]  /*0500*/  @!P1 IADD3 R3, R3, 0x1, RZ ;  /* 0x0000000103039810 */ /* 0x000fe20007ffe0ff */
[----:B------:R-:W-:Y:S01]  /*0510*/  IMAD R151, R52, 0x6c, RZ ;  /* 0x0000006c34977824 */ /* 0x000fe200078e02ff */
[----:B------:R-:W-:Y:S01]  /*0520*/  ISETP.NE.AND P1, PT, R4, RZ, PT ;  /* 0x000000ff0400720c */ /* 0x000fe20003f25270 */
[----:B------:R-:W-:Y:S01]  /*0530*/  IMAD R157, R52, 0x78, RZ ;  /* 0x00000078349d7824 */ /* 0x000fe200078e02ff */
[----:B------:R-:W-:Y:S01]  /*0540*/  ISETP.GE.U32.AND P0, PT, R0, R7, PT ;  /* 0x000000070000720c */ /* 0x000fe20003f06070 */
[C---:B------:R-:W-:Y:S01]  /*0550*/  IMAD R38, R52.reuse, 0x1b, RZ ;  /* 0x0000001b34267824 */ /* 0x040fe200078e02ff */
[----:B------:R-:W-:Y:S01]  /*0560*/  LOP3.LUT R0, R5, R4, RZ, 0x3c, !PT ;  /* 0x0000000405007212 */ /* 0x000fe200078e3cff */
[----:B------:R-:W-:-:S02]  /*0570*/  IMAD R35, R52, 0x1e, RZ ;  /* 0x0000001e34237824 */ /* 0x000fc400078e02ff */
[----:B------:R-:W-:Y:S01]  /*0580*/  IMAD R155, R52, 0x74, RZ ;  /* 0x00000074349b7824 */ /* 0x000fe200078e02ff */
[----:B------:R-:W-:Y:S01]  /*0590*/  ISETP.GE.AND P2, PT, R0, RZ, PT ;  /* 0x000000ff0000720c */ /* 0x000fe20003f46270 */
[----:B------:R-:W-:Y:S02]  /*05a0*/  IMAD.MOV.U32 R0, RZ, RZ, c[0x0][0x178] ;  /* 0x00005e00ff007624 */ /* 0x000fe400078e00ff */
[C---:B------:R-:W-:Y:S02]  /*05b0*/  IMAD R36, R52.reuse, 0x1d, RZ ;  /* 0x0000001d34247824 */ /* 0x040fe400078e02ff */
[----:B------:R-:W-:Y:S01]  /*05c0*/  IMAD.SHL.U32 R33, R52, 0x20, RZ ;  /* 0x0000002034217824 */ /* 0x000fe200078e00ff */
[----:B------:R-:W-:Y:S01]  /*05d0*/  IADD3 R0, R0, 0xff, RZ ;  /* 0x000000ff00007810 */ /* 0x000fe20007ffe0ff */
[C---:B------:R-:W-:Y:S01]  /*05e0*/  IMAD R159, R52.reuse, 0x7c, RZ ;  /* 0x0000007c349f7824 */ /* 0x040fe200078e02ff */
[----:B------:R-:W-:Y:S01]  /*05f0*/  @P0 IADD3 R3, R3, 0x1, RZ ;  /* 0x0000000103030810 */ /* 0x000fe20007ffe0ff */
[----:B------:R-:W-:-:S02]  /*0600*/  IMAD R165, R52, 0x88, RZ ;  /* 0x0000008834a57824 */ /* 0x000fc400078e02ff */
[C---:B------:R-:W-:Y:S02]  /*0610*/  IMAD R34, R52.reuse, 0x1f, RZ ;  /* 0x0000001f34227824 */ /* 0x040fe400078e02ff */
[----:B------:R-:W-:Y:S01]  /*0620*/  IMAD.MOV.U32 R2, RZ, RZ, R3 ;  /* 0x000000ffff027224 */ /* 0x000fe200078e0003 */
[----:B------:R-:W-:Y:S01]  /*0630*/  SHF.R.S32.HI R3, RZ, 0x1f, R0 ;  /* 0x0000001fff037819 */ /* 0x000fe20000011400 */
[C---:B------:R-:W-:Y:S02]  /*0640*/  IMAD R31, R52.reuse, 0x22, RZ ;  /* 0x00000022341f7824 */ /* 0x040fe400078e02ff */
[----:B------:R-:W-:Y:S01]  /*0650*/  @!P2 IMAD.MOV R2, RZ, RZ, -R2 ;  /* 0x000000ffff02a224 */ /* 0x000fe200078e0a02 */
[----:B------:R-:W-:Y:S01]  /*0660*/  @!P1 LOP3.LUT R2, RZ, R4, RZ, 0x33, !PT ;  /* 0x00000004ff029212 */ /* 0x000fe200078e33ff */
[C---:B------:R-:W-:Y:S01]  /*0670*/  IMAD R163, R52.reuse, 0x84, RZ ;  /* 0x0000008434a37824 */ /* 0x040fe200078e02ff */
[----:B------:R-:W-:Y:S01]  /*0680*/  LEA.HI R3, R3, R0, RZ, 0x8 ;  /* 0x0000000003037211 */ /* 0x000fe200078f40ff */
[----:B------:R-:W-:-:S02]  /*0690*/  IMAD R169, R52, 0x90, RZ ;  /* 0x0000009034a97824 */ /* 0x000fc400078e02ff */
[----:B------:R-:W-:Y:S02]  /*06a0*/  IMAD.SHL.U32 R6, R2, 0x8, RZ ;  /* 0x0000000802067824 */ /* 0x000fe400078e00ff */
[----:B------:R-:W-:Y:S02]  /*06b0*/  IMAD.MOV R2, RZ, RZ, -R2 ;  /* 0x000000ffff027224 */ /* 0x000fe400078e0a02 */
[----:B------:R-:W-:Y:S01]  /*06c0*/  IMAD R32, R52, 0x21, RZ ;  /* 0x0000002134207824 */ /* 0x000fe200078e02ff */
[----:B------:R-:W-:Y:S01]  /*06d0*/  LEA.HI.SX32 R3, R3, -R6, 0x18 ;  /* 0x8000000603037211 */ /* 0x000fe200078fc2ff */
[----:B------:R-:W-:Y:S02]  /*06e0*/  IMAD R8, R4, R2, R5 ;  /* 0x0000000204087224 */ /* 0x000fe400078e0205 */
[C---:B------:R-:W-:Y:S01]  /*06f0*/  IMAD R167, R52.reuse, 0x8c, RZ ;  /* 0x0000008c34a77824 */ /* 0x040fe200078e02ff */
[----:B------:R-:W-:Y:S01]  /*0700*/  IMNMX R9, R3, 0x8, PT ;  /* 0x0000000803097817 */ /* 0x000fe20003800200 */
[C---:B------:R-:W-:Y:S01]  /*0710*/  IMAD R173, R52.reuse, 0x98, RZ ;  /* 0x0000009834ad7824 */ /* 0x040fe200078e02ff */
[----:B------:R-:W-:Y:S01]  /*0720*/  IABS R4, R8 ;  /* 0x0000000800047213 */ /* 0x000fe20000000000 */
[C---:B------:R-:W-:Y:S01]  /*0730*/  IMAD R30, R52.reuse, 0x23, RZ ;  /* 0x00000023341e7824 */ /* 0x040fe200078e02ff */
[----:B------:R-:W-:Y:S01]  /*0740*/  IABS R7, R9 ;  /* 0x0000000900077213 */ /* 0x000fe20000000000 */
[----:B------:R-:W-:-:S02]  /*0750*/  IMAD R27, R52, 0x26, RZ ;  /* 0x00000026341b7824 */ /* 0x000fc400078e02ff */
[C---:B------:R-:W-:Y:S01]  /*0760*/  IMAD R171, R52.reuse, 0x94, RZ ;  /* 0x0000009434ab7824 */ /* 0x040fe200078e02ff */
[----:B------:R-:W1:Y:S01]  /*0770*/  I2F.RP R0, R7 ;  /* 0x0000000700007306 */ /* 0x000e620000209400 */
[C---:B------:R-:W-:Y:S02]  /*0780*/  IMAD R177, R52.reuse, 0xa0, RZ ;  /* 0x000000a034b17824 */ /* 0x040fe400078e02ff */
[C---:B------:R-:W-:Y:S02]  /*0790*/  IMAD R28, R52.reuse, 0x25, RZ ;  /* 0x00000025341c7824 */ /* 0x040fe400078e02ff */
[C---:B------:R-:W-:Y:S02]  /*07a0*/  IMAD R175, R52.reuse, 0x9c, RZ ;  /* 0x0000009c34af7824 */ /* 0x040fe400078e02ff */
[C---:B------:R-:W-:Y:S02]  /*07b0*/  IMAD R181, R52.reuse, 0xa8, RZ ;  /* 0x000000a834b57824 */ /* 0x040fe400078e02ff */
[----:B------:R-:W-:-:S02]  /*07c0*/  IMAD R26, R52, 0x27, RZ ;  /* 0x00000027341a7824 */ /* 0x000fc400078e02ff */
[C---:B------:R-:W-:Y:S02]  /*07d0*/  IMAD R11, R52.reuse, 0x2a, RZ ;  /* 0x0000002a340b7824 */ /* 0x040fe400078e02ff */
[C---:B------:R-:W-:Y:S02]  /*07e0*/  IMAD R179, R52.reuse, 0xa4, RZ ;  /* 0x000000a434b37824 */ /* 0x040fe400078e02ff */
[C---:B------:R-:W-:Y:S01]  /*07f0*/  IMAD R183, R52.reuse, 0xb0, RZ ;  /* 0x000000b034b77824 */ /* 0x040fe200078e02ff */
[----:B-1----:R-:W1:Y:S01]  /*0800*/  MUFU.RCP R0, R0 ;  /* 0x0000000000007308 */ /* 0x002e620000001000 */
[C---:B------:R-:W-:Y:S02]  /*0810*/  IMAD R24, R52.reuse, 0x29, RZ ;  /* 0x0000002934187824 */ /* 0x040fe400078e02ff */
[C---:B------:R-:W-:Y:S02]  /*0820*/  IMAD R97, R52.reuse, 0xac, RZ ;  /* 0x000000ac34617824 */ /* 0x040fe400078e02ff */
[----:B------:R-:W-:-:S02]  /*0830*/  IMAD R187, R52, 0xb8, RZ ;  /* 0x000000b834bb7824 */ /* 0x000fc400078e02ff */
[C---:B------:R-:W-:Y:S02]  /*0840*/  IMAD R23, R52.reuse, 0x2b, RZ ;  /* 0x0000002b34177824 */ /* 0x040fe400078e02ff */
[C---:B------:R-:W-:Y:S02]  /*0850*/  IMAD R12, R52.reuse, 0x2e, RZ ;  /* 0x0000002e340c7824 */ /* 0x040fe400078e02ff */
[C---:B------:R-:W-:Y:S02]  /*0860*/  IMAD R185, R52.reuse, 0xb4, RZ ;  /* 0x000000b434b97824 */ /* 0x040fe400078e02ff */
[C---:B------:R-:W-:Y:S02]  /*0870*/  IMAD R189, R52.reuse, 0xc0, RZ ;  /* 0x000000c034bd7824 */ /* 0x040fe400078e02ff */
[----:B------:R-:W-:Y:S01]  /*0880*/  IMAD R21, R52, 0x2d, RZ ;  /* 0x0000002d34157824 */ /* 0x000fe200078e02ff */
[----:B-1----:R-:W-:Y:S01]  /*0890*/  IADD3 R3, R0, 0xffffffe, RZ ;  /* 0x0ffffffe00037810 */ /* 0x002fe20007ffe0ff */
[----:B------:R-:W-:-:S02]  /*08a0*/  IMAD R193, R52, 0xc8, RZ ;  /* 0x000000c834c17824 */ /* 0x000fc400078e02ff */
[C---:B------:R-:W-:Y:S02]  /*08b0*/  IMAD R20, R52.reuse, 0x2f, RZ ;  /* 0x0000002f34147824 */ /* 0x040fe400078e02ff */
[C---:B------:R-:W-:Y:S01]  /*08c0*/  IMAD R191, R52.reuse, 0xc4, RZ ;  /* 0x000000c434bf7824 */ /* 0x040fe200078e02ff */
[----:B------:R-:W1:Y:S01]  /*08d0*/  F2I.FTZ.U32.TRUNC.NTZ R3, R3 ;  /* 0x0000000300037305 */ /* 0x000e62000021f000 */
[C---:B------:R-:W-:Y:S02]  /*08e0*/  IMAD R195, R52.reuse, 0xd0, RZ ;  /* 0x000000d034c37824 */ /* 0x040fe400078e02ff */
[C---:B------:R-:W-:Y:S02]  /*08f0*/  IMAD R201, R52.reuse, 0xd8, RZ ;  /* 0x000000d834c97824 */ /* 0x040fe400078e02ff */
[C---:B------:R-:W-:Y:S02]  /*0900*/  IMAD R199, R52.reuse, 0xd4, RZ ;  /* 0x000000d434c77824 */ /* 0x040fe400078e02ff */
[----:B------:R-:W-:-:S02]  /*0910*/  IMAD R203, R52, 0xe0, RZ ;  /* 0x000000e034cb7824 */ /* 0x000fc400078e02ff */
[C---:B------:R-:W-:Y:S02]  /*0920*/  IMAD R207, R52.reuse, 0xe8, RZ ;  /* 0x000000e834cf7824 */ /* 0x040fe400078e02ff */
[C---:B------:R-:W-:Y:S02]  /*0930*/  IMAD R205, R52.reuse, 0xe4, RZ ;  /* 0x000000e434cd7824 */ /* 0x040fe400078e02ff */
[C---:B------:R-:W-:Y:S02]  /*0940*/  IMAD R213, R52.reuse, 0xf0, RZ ;  /* 0x000000f034d57824 */ /* 0x040fe400078e02ff */
[C---:B------:R-:W-:Y:S02]  /*0950*/  IMAD R217, R52.reuse, 0xf8, RZ ;  /* 0x000000f834d97824 */ /* 0x040fe400078e02ff */
[----:B-1----:R-:W-:Y:S02]  /*0960*/  IMAD.MOV R10, RZ, RZ, -R3 ;  /* 0x000000ffff0a7224 */ /* 0x002fe400078e0a03 */
[----:B------:R-:W-:-:S02]  /*0970*/  IMAD R215, R52, 0xf4, RZ ;  /* 0x000000f434d77824 */ /* 0x000fc400078e02ff */
[----:B------:R-:W-:Y:S01]  /*0980*/  IMAD.MOV.U32 R2, RZ, RZ, R10 ;  /* 0x000000ffff027224 */ /* 0x000fe200078e000a */
[----:B------:R-:W-:Y:S01]  /*0990*/  IABS R10, R9 ;  /* 0x00000009000a7213 */ /* 0x000fe20000000000 */
[----:B------:R-:W-:Y:S02]  /*09a0*/  IMAD.SHL.U32 R244, R235, 0x4, RZ ;  /* 0x00000004ebf47824 */ /* 0x000fe400078e00ff */
[----:B------:R-:W-:Y:S02]  /*09b0*/  IMAD R5, R2, R7, RZ ;  /* 0x0000000702057224 */ /* 0x000fe400078e02ff */
[----:B------:R-:W-:Y:S01]  /*09c0*/  IMAD.MOV.U32 R2, RZ, RZ, RZ ;  /* 0x000000ffff027224 */ /* 0x000fe200078e00ff */
[C---:B------:R-:W-:Y:S01]  /*09d0*/  LOP3.LUT R243, R244.reuse, 0x20, RZ, 0x3c, !PT ;  /* 0x00000020f4f37812 */ /* 0x040fe200078e3cff */
[----:B------:R-:W-:Y:S01]  /*09e0*/  IMAD.MOV R0, RZ, RZ, -R10 ;  /* 0x000000ffff007224 */ /* 0x000fe200078e0a0a */
[----:B------:R-:W-:Y:S01]  /*09f0*/  LOP3.LUT R242, R244, 0x40, RZ, 0x3c, !PT ;  /* 0x00000040f4f27812 */ /* 0x000fe200078e3cff */
[----:B------:R-:W-:Y:S01]  /*0a00*/  IMAD.HI.U32 R2, R3, R5, R2 ;  /* 0x0000000503027227 */ /* 0x000fe200078e0002 */
[----:B------:R-:W-:-:S02]  /*0a10*/  IABS R5, c[0x0][0x178] ;  /* 0x00005e0000057a13 */ /* 0x000fc40000000000 */
[----:B------:R-:W-:Y:S01]  /*0a20*/  LOP3.LUT R239, R244, 0x60, RZ, 0x3c, !PT ;  /* 0x00000060f4ef7812 */ /* 0x000fe200078e3cff */
[----:B------:R-:W-:Y:S01]  /*0a30*/  IMAD R10, R52, 0x39, RZ ;  /* 0x00000039340a7824 */ /* 0x000fe200078e02ff */
[----:B------:R-:W-:Y:S01]  /*0a40*/  LOP3.LUT R211, R244, R211, RZ, 0x3c, !PT ;  /* 0x000000d3f4d37212 */ /* 0x000fe200078e3cff */
[----:B------:R-:W-:-:S03]  /*0a50*/  IMAD.HI.U32 R209, R2, R4, RZ ;  /* 0x0000000402d17227 */ /* 0x000fc600078e00ff */
[----:B------:R-:W-:Y:S01]  /*0a60*/  LOP3.LUT R238, R211, 0x40, RZ, 0x3c, !PT ;  /* 0x00000040d3ee7812 */ /* 0x000fe200078e3cff */
[----:B------:R-:W-:Y:S02]  /*0a70*/  IMAD R0, R209, R0, R4 ;  /* 0x00000000d1007224 */ /* 0x000fe400078e0204 */
[----:B------:R-:W1:Y:S01]  /*0a80*/  I2F.RP R4, R5 ;  /* 0x0000000500047306 */ /* 0x000e620000209400 */
[----:B------:R-:W-:Y:S02]  /*0a90*/  IMAD.MOV.U32 R234, RZ, RZ, 0x3f ;  /* 0x0000003fffea7424 */ /* 0x000fe400078e00ff */
[----:B------:R-:W-:Y:S01]  /*0aa0*/  ISETP.GT.U32.AND P1, PT, R7, R0, PT ;  /* 0x000000000700720c */ /* 0x000fe20003f24070 */
[----:B------:R-:W-:Y:S02]  /*0ab0*/  IMAD R232, R241, c[0x0][0x18c], RZ ;  /* 0x00006300f1e87a24 */ /* 0x000fe400078e02ff */
[----:B------:R-:W-:Y:S01]  /*0ac0*/  IADD3 R234, R234, c[0x0][0x180], RZ ;  /* 0x00006000eaea7a10 */ /* 0x000fe20007ffe0ff */
[----:B------:R-:W-:-:S02]  /*0ad0*/  IMAD.SHL.U32 R245, R52, 0x40, RZ ;  /* 0x0000004034f57824 */ /* 0x000fc400078e00ff */
[----:B------:R-:W-:-:S07]  /*0ae0*/  IMAD.SHL.U32 R197, R232, 0x4, RZ ;  /* 0x00000004e8c57824 */ /* 0x000fce00078e00ff */
[----:B------:R-:W-:Y:S01]  /*0af0*/  @!P1 IMAD.IADD R0, R0, 0x1, -R7 ;  /* 0x0000000100009824 */ /* 0x000fe200078e0a07 */
[----:B-1----:R-:W1:Y:S01]  /*0b00*/  MUFU.RCP R4, R4 ;  /* 0x0000000400047308 */ /* 0x002e620000001000 */
[----:B------:R-:W-:Y:S02]  /*0b10*/  @!P1 IADD3 R209, R209, 0x1, RZ ;  /* 0x00000001d1d19810 */ /* 0x000fe40007ffe0ff */
[----:B------:R-:W-:Y:S02]  /*0b20*/  ISETP.NE.AND P1, PT, R9, RZ, PT ;  /* 0x000000ff0900720c */ /* 0x000fe40003f25270 */
[----:B------:R-:W-:Y:S02]  /*0b30*/  ISETP.GE.U32.AND P0, PT, R0, R7, PT ;  /* 0x000000070000720c */ /* 0x000fe40003f06070 */
[----:B------:R-:W-:-:S04]  /*0b40*/  LOP3.LUT R0, R8, R9, RZ, 0x3c, !PT ;  /* 0x0000000908007212 */ /* 0x000fc800078e3cff */
[----:B------:R-:W-:Y:S02]  /*0b50*/  ISETP.GE.AND P2, PT, R0, RZ, PT ;  /* 0x000000ff0000720c */ /* 0x000fe40003f46270 */
[----:B-1----:R-:W-:-:S05]  /*0b60*/  IADD3 R2, R4, 0xffffffe, RZ ;  /* 0x0ffffffe04027810 */ /* 0x002fca0007ffe0ff */
[----:B------:R-:W-:Y:S01]  /*0b70*/  @P0 IADD3 R209, R209, 0x1, RZ ;  /* 0x00000001d1d10810 */ /* 0x000fe20007ffe0ff */
[----:B------:R1:W2:Y:S05]  /*0b80*/  F2I.FTZ.U32.TRUNC.NTZ R3, R2 ;  /* 0x0000000200037305 */ /* 0x0002aa000021f000 */
[----:B------:R-:W-:Y:S01]  /*0b90*/  @!P2 IMAD.MOV R209, RZ, RZ, -R209 ;  /* 0x000000ffffd1a224 */ /* 0x000fe200078e0ad1 */
[----:B------:R-:W-:Y:S01]  /*0ba0*/  @!P1 LOP3.LUT R209, RZ, R9, RZ, 0x33, !PT ;  /* 0x00000009ffd19212 */ /* 0x000fe200078e33ff */
[----:B-1----:R-:W-:-:S04]  /*0bb0*/  IMAD.MOV.U32 R2, RZ, RZ, RZ ;  /* 0x000000ffff027224 */ /* 0x002fc800078e00ff */
[----:B------:R-:W-:Y:S02]  /*0bc0*/  IMAD.MOV R0, RZ, RZ, -R209 ;  /* 0x000000ffff007224 */ /* 0x000fe400078e0ad1 */
[----:B------:R-:W-:Y:S02]  /*0bd0*/  IMAD.SHL.U32 R209, R209, 0x80, RZ ;  /* 0x00000080d1d17824 */ /* 0x000fe400078e00ff */
[----:B------:R-:W-:Y:S02]  /*0be0*/  IMAD R0, R9, R0, R8 ;  /* 0x0000000009007224 */ /* 0x000fe400078e0208 */
[----:B--2---:R-:W-:Y:S02]  /*0bf0*/  IMAD.MOV R4, RZ, RZ, -R3 ;  /* 0x000000ffff047224 */ /* 0x004fe400078e0a03 */
[----:B------:R-:W-:Y:S02]  /*0c00*/  IMAD.IADD R0, R6, 0x1, R0 ;  /* 0x0000000106007824 */ /* 0x000fe400078e0200 */
[----:B------:R-:W-:Y:S01]  /*0c10*/  IMAD R7, R4, R5, RZ ;  /* 0x0000000504077224 */ /* 0x000fe200078e02ff */
[----:B------:R-:W-:Y:S01]  /*0c20*/  IADD3 R4, R225, -0xd, RZ ;  /* 0xfffffff3e1047810 */ /* 0x000fe20007ffe0ff */
[----:B------:R-:W-:-:S02]  /*0c30*/  IMAD R240, R0, 0x100, R235 ;  /* 0x0000010000f07824 */ /* 0x000fc400078e02eb */
[----:B------:R-:W-:Y:S01]  /*0c40*/  IMAD.HI.U32 R2, R3, R7, R2 ;  /* 0x0000000703027227 */ /* 0x000fe200078e0002 */
[----:B------:R-:W-:Y:S02]  /*0c50*/  IADD3 R3, R225, -0x5, RZ ;  /* 0xfffffffbe1037810 */ /* 0x000fe40007ffe0ff */
[----:B------:R-:W-:Y:S01]  /*0c60*/  IABS R0, R240 ;  /* 0x000000f000007213 */ /* 0x000fe20000000000 */
[----:B------:R-:W-:Y:S01]  /*0c70*/  IMAD R7, R52, 0xbc, RZ ;  /* 0x000000bc34077824 */ /* 0x000fe200078e02ff */
[----:B------:R-:W-:Y:S01]  /*0c80*/  ISETP.GE.AND P3, PT, R240, RZ, PT ;  /* 0x000000fff000720c */ /* 0x000fe20003f66270 */
[----:B------:R-:W-:Y:S01]  /*0c90*/  IMAD R8, R52, 0x31, RZ ;  /* 0x0000003134087824 */ /* 0x000fe200078e02ff */
[----:B------:R-:W-:Y:S01]  /*0ca0*/  ISETP.GE.U32.AND P5, PT, R3, 0x7fffffbc, PT ;  /* 0x7fffffbc0300780c */ /* 0x000fe20003fa6070 */
[----:B------:R-:W-:Y:S01]  /*0cb0*/  IMAD.HI.U32 R2, R2, R0, RZ ;  /* 0x0000000002027227 */ /* 0x000fe200078e00ff */
[----:B------:R-:W-:Y:S01]  /*0cc0*/  IADD3 R3, R225, -0x11, RZ ;  /* 0xffffffefe1037810 */ /* 0x000fe20007ffe0ff */
[----:B------:R1:W-:Y:S01]  /*0cd0*/  STL [R1+0x6c], R240 ;  /* 0x00006cf001007387 */ /* 0x0003e20000100800 */
[----:B------:R-:W-:Y:S01]  /*0ce0*/  ISETP.GE.U32.AND P4, PT, R4, 0x7fffffb4, PT ;  /* 0x7fffffb40400780c */ /* 0x000fe20003f86070 */
[----:B------:R-:W-:Y:S01]  /*0cf0*/  IMAD.MOV R2, RZ, RZ, -R2 ;  /* 0x000000ffff027224 */ /* 0x000fe200078e0a02 */
[----:B------:R-:W-:Y:S01]  /*0d00*/  ISETP.GE.U32.AND P6, PT, R3, 0x7fffffb0, PT ;  /* 0x7fffffb00300780c */ /* 0x000fe20003fc6070 */
[----:B------:R-:W-:-:S02]  /*0d10*/  IMAD R9, R52, 0xcc, RZ ;  /* 0x000000cc34097824 */ /* 0x000fc400078e02ff */
[----:B------:R-:W-:Y:S01]  /*0d20*/  IMAD R0, R5, R2, R0 ;  /* 0x0000000205007224 */ /* 0x000fe200078e0200 */
[----:B------:R-:W-:Y:S01]  /*0d30*/  IADD3 R2, R225, -0x1, RZ ;  /* 0xffffffffe1027810 */ /* 0x000fe20007ffe0ff */
[C---:B------:R-:W-:Y:S02]  /*0d40*/  IMAD R3, R52.reuse, 0x36, RZ ;  /* 0x0000003634037824 */ /* 0x040fe400078e02ff */
[----:B------:R-:W-:Y:S01]  /*0d50*/  IMAD R4, R52, 0x35, RZ ;  /* 0x0000003534047824 */ /* 0x000fe200078e02ff */
[----:B------:R-:W-:Y:S02]  /*0d60*/  ISETP.GT.U32.AND P0, PT, R5, R0, PT ;  /* 0x000000000500720c */ /* 0x000fe40003f04070 */
[----:B------:R-:W-:Y:S02]  /*0d70*/  ISETP.GE.U32.AND P1, PT, R2, 0x7fffffc0, PT ;  /* 0x7fffffc00200780c */ /* 0x000fe40003f26070 */
[----:B------:R-:W-:-:S04]  /*0d80*/  IADD3 R2, R225, -0x9, RZ ;  /* 0xfffffff7e1027810 */ /* 0x000fc80007ffe0ff */
[----:B------:R-:W-:Y:S01]  /*0d90*/  ISETP.GE.U32.AND P2, PT, R2, 0x7fffffb8, PT ;  /* 0x7fffffb80200780c */ /* 0x000fe20003f46070 */
[----:B------:R-:W-:-:S04]  /*0da0*/  IMAD R2, R52, 0x3b, RZ ;  /* 0x0000003b34027824 */ /* 0x000fc800078e02ff */
[----:B------:R-:W-:-:S05]  /*0db0*/  @!P0 IMAD.IADD R0, R0, 0x1, -R5 ;  /* 0x0000000100008824 */ /* 0x000fca00078e0a05 */
[----:B------:R-:W-:-:S13]  /*0dc0*/  ISETP.GT.U32.AND P0, PT, R5, R0, PT ;  /* 0x000000000500720c */ /* 0x000fda0003f04070 */
[----:B------:R-:W-:Y:S01]  /*0dd0*/  @!P0 IMAD.IADD R0, R0, 0x1, -R5 ;  /* 0x0000000100008824 */ /* 0x000fe200078e0a05 */
[----:B------:R-:W-:Y:S01]  /*0de0*/  ISETP.NE.AND P0, PT, RZ, c[0x0][0x178], PT ;  /* 0x00005e00ff007a0c */ /* 0x000fe20003f05270 */
[----:B------:R-:W-:Y:S02]  /*0df0*/  IMAD R5, R52, 0xdc, RZ ;  /* 0x000000dc34057824 */ /* 0x000fe400078e02ff */
[----:B------:R-:W-:-:S10]  /*0e00*/  @!P3 IMAD.MOV R0, RZ, RZ, -R0 ;  /* 0x000000ffff00b224 */ /* 0x000fd400078e0a00 */
[----:B------:R-:W-:-:S05]  /*0e10*/  @!P0 LOP3.LUT R0, RZ, c[0x0][0x178], RZ, 0x33, !PT ;  /* 0x00005e00ff008a12 */ /* 0x000fca00078e33ff */
[----:B------:R-:W-:Y:S02]  /*0e20*/  IMAD R53, R0, c[0x0][0x184], RZ ;  /* 0x0000610000357a24 */ /* 0x000fe400078e02ff */
[----:B------:R-:W-:Y:S02]  /*0e30*/  IMAD R0, R52, 0x3a, RZ ;  /* 0x0000003a34007824 */ /* 0x000fe400078e02ff */
[----:B------:R-:W-:-:S05]  /*0e40*/  IMAD.SHL.U32 R231, R53, 0x4, RZ ;  /* 0x0000000435e77824 */ /* 0x000fca00078e00ff */
[----:B------:R-:W-:-:S04]  /*0e50*/  IADD3 R218, P0, R231, c[0x0][0x160], RZ ;  /* 0x00005800e7da7a10 */ /* 0x000fc80007f1e0ff */
[----:B------:R-:W-:Y:S02]  /*0e60*/  LEA.HI.X.SX32 R219, R53, c[0x0][0x164], 0x2, P0 ;  /* 0x0000590035db7a11 */ /* 0x000fe400000f16ff */
[CC--:B------:R-:W-:Y:S02]  /*0e70*/  LEA R100, P0, R52.reuse, R218.reuse, 0x3 ;  /* 0x000000da34647211 */ /* 0x0c0fe400078018ff */
[-C--:B------:R-:W-:Y:S01]  /*0e80*/  IADD3 R98, P3, R59, R218.reuse, RZ ;  /* 0x000000da3b627210 */ /* 0x080fe20007f7e0ff */
[----:B------:R2:W-:Y:S01]  /*0e90*/  LDGSTS.E [R244], [R218.64], !P1 ;  /* 0x00000000daf47fae */ /* 0x0005e2000c921844 */
[-C--:B------:R-:W-:Y:S02]  /*0ea0*/  LEA.HI.X.SX32 R101, R61, R219.reuse, 0x2, P0 ;  /* 0x000000db3d657211 */ /* 0x080fe400000f16ff */
[C---:B------:R-:W-:Y:S02]  /*0eb0*/  LEA R104, P0, R52.reuse, R218, 0x4 ;  /* 0x000000da34687211 */ /* 0x040fe400078020ff */
[----:B------:R-:W-:-:S02]  /*0ec0*/  LEA.HI.X.SX32 R99, R52, R219, 0x2, P3 ;  /* 0x000000db34637211 */ /* 0x000fc400018f16ff */
[-C--:B------:R-:W-:Y:S02]  /*0ed0*/  LEA.HI.X.SX32 R105, R59, R219.reuse, 0x2, P0 ;  /* 0x000000db3b697211 */ /* 0x080fe400000f16ff */
[-C--:B------:R-:W-:Y:S02]  /*0ee0*/  IADD3 R102, P3, R251, R218.reuse, RZ ;  /* 0x000000dafb667210 */ /* 0x080fe40007f7e0ff */
[-C--:B------:R-:W-:Y:S01]  /*0ef0*/  IADD3 R108, P0, R40, R218.reuse, RZ ;  /* 0x000000da286c7210 */ /* 0x080fe20007f1e0ff */
[----:B------:R3:W-:Y:S01]  /*0f00*/  LDGSTS.E [R244+0x1000], [R104.64], !P5 ;  /* 0x0100000068f47fae */ /* 0x0007e2000e921844 */
[-C--:B------:R-:W-:Y:S02]  /*0f10*/  LEA.HI.X.SX32 R103, R60, R219.reuse, 0x2, P3 ;  /* 0x000000db3c677211 */ /* 0x080fe400018f16ff */
[----:B------:R-:W-:Y:S02]  /*0f20*/  LEA.HI.X.SX32 R109, R57, R219, 0x2, P0 ;  /* 0x000000db396d7211 */ /* 0x000fe400000f16ff */
[----:B------:R-:W-:-:S02]  /*0f30*/  IADD3 R106, P3, R44, R218, RZ ;  /* 0x000000da2c6a7210 */ /* 0x000fc40007f7e0ff */
[-C--:B------:R-:W-:Y:S02]  /*0f40*/  LEA R112, P0, R52, R218.reuse, 0x5 ;  /* 0x000000da34707211 */ /* 0x080fe400078028ff */
[-C--:B------:R-:W-:Y:S02]  /*0f50*/  LEA.HI.X.SX32 R107, R58, R219.reuse, 0x2, P3 ;  /* 0x000000db3a6b7211 */ /* 0x080fe400018f16ff */
[-C--:B------:R-:W-:Y:S01]  /*0f60*/  LEA.HI.X.SX32 R113, R14, R219.reuse, 0x2, P0 ;  /* 0x000000db0e717211 */ /* 0x080fe200000f16ff */
[----:B------:R-:W-:Y:S01]  /*0f70*/  IMAD R14, R52, 0x32, RZ ;  /* 0x00000032340e7824 */ /* 0x000fe200078e02ff */
[-C--:B------:R-:W-:Y:S01]  /*0f80*/  IADD3 R110, P3, R37, R218.reuse, RZ ;  /* 0x000000da256e7210 */ /* 0x080fe20007f7e0ff */
[----:B---3--:R-:W-:Y:S01]  /*0f90*/  IMAD.WIDE R104, R245, 0x4, R104 ;  /* 0x00000004f5687825 */ /* 0x008fe200078e0268 */
[----:B------:R-:W-:Y:S01]  /*0fa0*/  IADD3 R116, P0, R25, R218, RZ ;  /* 0x000000da19747210 */ /* 0x000fe20007f1e0ff */
[----:B------:R3:W-:Y:S01]  /*0fb0*/  LDGSTS.E [R244+0x2000], [R112.64], !P2 ;  /* 0x0200000070f47fae */ /* 0x0007e2000d121844 */
[----:B------:R-:W-:-:S02]  /*0fc0*/  LEA.HI.X.SX32 R111, R56, R219, 0x2, P3 ;  /* 0x000000db386f7211 */ /* 0x000fc400018f16ff */
[-C--:B------:R-:W-:Y:S02]  /*0fd0*/  LEA.HI.X.SX32 R117, R54, R219.reuse, 0x2, P0 ;  /* 0x000000db36757211 */ /* 0x080fe400000f16ff */
[-C--:B------:R-:W-:Y:S02]  /*0fe0*/  IADD3 R114, P3, R29, R218.reuse, RZ ;  /* 0x000000da1d727210 */ /* 0x080fe40007f7e0ff */
[-C--:B------:R-:W-:Y:S02]  /*0ff0*/  IADD3 R120, P0, R19, R218.reuse, RZ ;  /* 0x000000da13787210 */ /* 0x080fe40007f1e0ff */
[-C--:B------:R-:W-:Y:S02]  /*1000*/  LEA.HI.X.SX32 R115, R55, R219.reuse, 0x2, P3 ;  /* 0x000000db37737211 */ /* 0x080fe400018f16ff */
[----:B------:R-:W-:Y:S01]  /*1010*/  LEA.HI.X.SX32 R121, R251, R219, 0x2, P0 ;  /* 0x000000dbfb797211 */ /* 0x000fe200000f16ff */
[----:B---3--:R-:W-:Y:S01]  /*1020*/  IMAD.WIDE R112, R245, 0x4, R112 ;  /* 0x00000004f5707825 */ /* 0x008fe200078e0270 */
[----:B------:R-:W-:-:S02]  /*1030*/  IADD3 R118, P3, R22, R218, RZ ;  /* 0x000000da16767210 */ /* 0x000fc40007f7e0ff */
[-C--:B------:R-:W-:Y:S01]  /*1040*/  IADD3 R124, P0, R13, R218.reuse, RZ ;  /* 0x000000da0d7c7210 */ /* 0x080fe20007f1e0ff */
[----:B------:R3:W-:Y:S01]  /*1050*/  LDGSTS.E [R244+0x3000], [R120.64], !P4 ;  /* 0x0300000078f47fae */ /* 0x0007e2000e121844 */
[-C--:B------:R-:W-:Y:S01]  /*1060*/  LEA.HI.X.SX32 R119, R18, R219.reuse, 0x2, P3 ;  /* 0x000000db12777211 */ /* 0x080fe200018f16ff */
[----:B------:R-:W-:Y:S01]  /*1070*/  IMAD R18, R52, 0x33, RZ ;  /* 0x0000003334127824 */ /* 0x000fe200078e02ff */
[-C--:B------:R-:W-:Y:S02]  /*1080*/  LEA.HI.X.SX32 R125, R50, R219.reuse, 0x2, P0 ;  /* 0x000000db327d7211 */ /* 0x080fe400000f16ff */
[-C--:B------:R-:W-:Y:S02]  /*1090*/  IADD3 R122, P3, R17, R218.reuse, RZ ;  /* 0x000000da117a7210 */ /* 0x080fe40007f7e0ff */
[----:B------:R-:W-:Y:S02]  /*10a0*/  LEA R128, P0, R52, R218, 0x6 ;  /* 0x000000da34807211 */ /* 0x000fe400078030ff */
[----:B------:R-:W-:-:S02]  /*10b0*/  LEA.HI.X.SX32 R123, R51, R219, 0x2, P3 ;  /* 0x000000db337b7211 */ /* 0x000fc400018f16ff */
[-C--:B------:R-:W-:Y:S01]  /*10c0*/  LEA.HI.X.SX32 R129, R48, R219.reuse, 0x2, P0 ;  /* 0x000000db30817211 */ /* 0x080fe200000f16ff */
[----:B---3--:R-:W-:Y:S01]  /*10d0*/  IMAD.WIDE R120, R245, 0x4, R120 ;  /* 0x00000004f5787825 */ /* 0x008fe200078e0278 */
[-C--:B------:R-:W-:Y:S02]  /*10e0*/  IADD3 R126, P3, R15, R218.reuse, RZ ;  /* 0x000000da0f7e7210 */ /* 0x080fe40007f7e0ff */
[-C--:B------:R-:W-:Y:S01]  /*10f0*/  IADD3 R132, P0, R133, R218.reuse, RZ ;  /* 0x000000da85847210 */ /* 0x080fe20007f1e0ff */
[----:B------:R3:W-:Y:S01]  /*1100*/  LDGSTS.E [R244+0x4000], [R128.64], !P6 ;  /* 0x0400000080f47fae */ /* 0x0007e2000f121844 */
[-C--:B------:R-:W-:Y:S02]  /*1110*/  LEA.HI.X.SX32 R127, R49, R219.reuse, 0x2, P3 ;  /* 0x000000db317f7211 */ /* 0x080fe400018f16ff */
[----:B------:R-:W-:Y:S02]  /*1120*/  LEA.HI.X.SX32 R133, R46, R219, 0x2, P0 ;  /* 0x000000db2e857211 */ /* 0x000fe400000f16ff */
[----:B------:R-:W-:-:S02]  /*1130*/  IADD3 R130, P3, R131, R218, RZ ;  /* 0x000000da83827210 */ /* 0x000fc40007f7e0ff */
[-C--:B------:R-:W-:Y:S02]  /*1140*/  IADD3 R136, P0, R137, R218.reuse, RZ ;  /* 0x000000da89887210 */ /* 0x080fe40007f1e0ff */
[-C--:B------:R-:W-:Y:S02]  /*1150*/  LEA.HI.X.SX32 R131, R47, R219.reuse, 0x2, P3 ;  /* 0x000000db2f837211 */ /* 0x080fe400018f16ff */
[-C--:B------:R-:W-:Y:S01]  /*1160*/  LEA.HI.X.SX32 R137, R44, R219.reuse, 0x2, P0 ;  /* 0x000000db2c897211 */ /* 0x080fe200000f16ff */
[----:B---3--:R-:W-:Y:S01]  /*1170*/  IMAD.WIDE R128, R245, 0x4, R128 ;  /* 0x00000004f5807825 */ /* 0x008fe200078e0280 */
[-C--:B------:R-:W-:Y:S02]  /*1180*/  IADD3 R134, P3, R135, R218.reuse, RZ ;  /* 0x000000da87867210 */ /* 0x080fe40007f7e0ff */
[----:B------:R-:W-:Y:S02]  /*1190*/  IADD3 R140, P0, R141, R218, RZ ;  /* 0x000000da8d8c7210 */ /* 0x000fe40007f1e0ff */
[----:B------:R-:W-:-:S02]  /*11a0*/  LEA.HI.X.SX32 R135, R45, R219, 0x2, P3 ;  /* 0x000000db2d877211 */ /* 0x000fc400018f16ff */
[-C--:B------:R-:W-:Y:S02]  /*11b0*/  LEA.HI.X.SX32 R141, R42, R219.reuse, 0x2, P0 ;  /* 0x000000db2a8d7211 */ /* 0x080fe400000f16ff */
[-C--:B------:R-:W-:Y:S02]  /*11c0*/  IADD3 R138, P3, R139, R218.reuse, RZ ;  /* 0x000000da8b8a7210 */ /* 0x080fe40007f7e0ff */
[-C--:B------:R-:W-:Y:S02]  /*11d0*/  IADD3 R144, P0, R145, R218.reuse, RZ ;  /* 0x000000da91907210 */ /* 0x080fe40007f1e0ff */
[-C--:B------:R-:W-:Y:S02]  /*11e0*/  LEA.HI.X.SX32 R139, R43, R219.reuse, 0x2, P3 ;  /* 0x000000db2b8b7211 */ /* 0x080fe400018f16ff */
[----:B------:R-:W-:Y:S02]  /*11f0*/  LEA.HI.X.SX32 R145, R40, R219, 0x2, P0 ;  /* 0x000000db28917211 */ /* 0x000fe400000f16ff */
[----:B------:R-:W-:-:S02]  /*1200*/  IADD3 R142, P3, R143, R218, RZ ;  /* 0x000000da8f8e7210 */ /* 0x000fc40007f7e0ff */
[-C--:B------:R-:W-:Y:S02]  /*1210*/  IADD3 R148, P0, R149, R218.reuse, RZ ;  /* 0x000000da95947210 */ /* 0x080fe40007f1e0ff */
[-C--:B------:R-:W-:Y:S02]  /*1220*/  LEA.HI.X.SX32 R143, R41, R219.reuse, 0x2, P3 ;  /* 0x000000db298f7211 */ /* 0x080fe400018f16ff */
[-C--:B------:R-:W-:Y:S01]  /*1230*/  LEA.HI.X.SX32 R149, R16, R219.reuse, 0x2, P0 ;  /* 0x000000db10957211 */ /* 0x080fe200000f16ff */
[----:B------:R-:W-:Y:S01]  /*1240*/  IMAD R16, R52, 0x37, RZ ;  /* 0x0000003734107824 */ /* 0x000fe200078e02ff */
        /* <DEDUP_REMOVED lines=9> */
[-C--:B------:R-:W-:Y:S02]  /*12e0*/  LEA R160, P0, R52, R218.reuse, 0x7 ;  /* 0x000000da34a07211 */ /* 0x080fe400078038ff */
[-C--:B------:R-:W-:Y:S02]  /*12f0*/  LEA.HI.X.SX32 R155, R36, R219.reuse, 0x2, P3 ;  /* 0x000000db249b7211 */ /* 0x080fe400018f16ff */
[-C--:B------:R-:W-:Y:S02]  /*1300*/  LEA.HI.X.SX32 R161, R33, R219.reuse, 0x2, P0 ;  /* 0x000000db21a17211 */ /* 0x080fe400000f16ff */
        /* <DEDUP_REMOVED lines=19> */
[----:B------:R-:W-:Y:S01]  /*1440*/  LEA.HI.X.SX32 R181, R11, R219, 0x2, P0 ;  /* 0x000000db0bb57211 */ /* 0x000fe200000f16ff */
[----:B------:R-:W-:Y:S01]  /*1450*/  IMAD R11, R52, 0xec, RZ ;  /* 0x000000ec340b7824 */ /* 0x000fe200078e02ff */
[----:B------:R-:W-:-:S02]  /*1460*/  IADD3 R178, P3, R179, R218, RZ ;  /* 0x000000dab3b27210 */ /* 0x000fc40007f7e0ff */
[-C--:B------:R-:W-:Y:S02]  /*1470*/  IADD3 R182, P0, R183, R218.reuse, RZ ;  /* 0x000000dab7b67210 */ /* 0x080fe40007f1e0ff */
[-C--:B------:R-:W-:Y:S02]  /*1480*/  LEA.HI.X.SX32 R179, R24, R219.reuse, 0x2, P3 ;  /* 0x000000db18b37211 */ /* 0x080fe400018f16ff */
[-C--:B------:R-:W-:Y:S02]  /*1490*/  LEA.HI.X.SX32 R183, R22, R219.reuse, 0x2, P0 ;  /* 0x000000db16b77211 */ /* 0x080fe400000f16ff */
[-C--:B------:R-:W-:Y:S02]  /*14a0*/  IADD3 R96, P3, R97, R218.reuse, RZ ;  /* 0x000000da61607210 */ /* 0x080fe40007f7e0ff */
[----:B------:R-:W-:Y:S02]  /*14b0*/  IADD3 R186, P0, R187, R218, RZ ;  /* 0x000000dabbba7210 */ /* 0x000fe40007f1e0ff */
[----:B------:R-:W-:-:S02]  /*14c0*/  LEA.HI.X.SX32 R97, R23, R219, 0x2, P3 ;  /* 0x000000db17617211 */ /* 0x000fc400018f16ff */
[-C--:B------:R-:W-:Y:S01]  /*14d0*/  LEA.HI.X.SX32 R187, R12, R219.reuse, 0x2, P0 ;  /* 0x000000db0cbb7211 */ /* 0x080fe200000f16ff */
[----:B------:R-:W-:Y:S01]  /*14e0*/  IMAD R12, R52, 0x3d, RZ ;  /* 0x0000003d340c7824 */ /* 0x000fe200078e02ff */
        /* <DEDUP_REMOVED lines=33> */
[----:B------:R-:W-:Y:S02]  /*1700*/  IADD3 R0, R225, -0x15, RZ ;  /* 0xffffffebe1007810 */ /* 0x000fe40007ffe0ff */
[-C--:B------:R-:W-:Y:S02]  /*1710*/  LEA.HI.X.SX32 R11, R2, R219.reuse, 0x2, P3 ;  /* 0x000000db020b7211 */ /* 0x080fe400018f16ff */
[----:B------:R-:W-:Y:S02]  /*1720*/  LEA.HI.X.SX32 R217, R14, R219, 0x2, P0 ;  /* 0x000000db0ed97211 */ /* 0x000fe400000f16ff */
[----:B------:R-:W-:Y:S02]  /*1730*/  IADD3 R214, P3, R215, R218, RZ ;  /* 0x000000dad7d67210 */ /* 0x000fe40007f7e0ff */
[----:B------:R-:W-:-:S02]  /*1740*/  ISETP.GE.U32.AND P0, PT, R0, 0x7fffffac, PT ;  /* 0x7fffffac0000780c */ /* 0x000fc40003f06070 */
[----:B------:R-:W-:Y:S02]  /*1750*/  IADD3 R0, R225, -0x1d, RZ ;  /* 0xffffffe3e1007810 */ /* 0x000fe40007ffe0ff */
[-C--:B------:R-:W-:Y:S02]  /*1760*/  LEA.HI.X.SX32 R215, R12, R219.reuse, 0x2, P3 ;  /* 0x000000db0cd77211 */ /* 0x080fe400018f16ff */
[----:B------:R-:W-:Y:S02]  /*1770*/  IADD3 R12, P3, R13, R218, RZ ;  /* 0x000000da0d0c7210 */ /* 0x000fe40007f7e0ff */
[----:B------:R-:W-:Y:S02]  /*1780*/  ISETP.GE.U32.AND P1, PT, R0, 0x7fffffa4, PT ;  /* 0x7fffffa40000780c */ /* 0x000fe40003f26070 */
[C---:B------:R-:W-:Y:S02]  /*1790*/  IADD3 R2, R225.reuse, -0x19, RZ ;  /* 0xffffffe7e1027810 */ /* 0x040fe40007ffe0ff */
[----:B------:R-:W-:Y:S01]  /*17a0*/  IADD3 R0, R225, -0x21, RZ ;  /* 0xffffffdfe1007810 */ /* 0x000fe20007ffe0ff */
[----:B------:R3:W-:Y:S01]  /*17b0*/  LDGSTS.E [R244+0x5000], [R136.64], !P0 ;  /* 0x0500000088f47fae */ /* 0x0007e2000c121844 */
[----:B------:R-:W-:Y:S01]  /*17c0*/  LEA.HI.X.SX32 R13, R3, R219, 0x2, P3 ;  /* 0x000000db030d7211 */ /* 0x000fe200018f16ff */
[----:B--2---:R-:W-:Y:S01]  /*17d0*/  IMAD.WIDE R218, R245, 0x4, R218 ;  /* 0x00000004f5da7825 */ /* 0x004fe200078e02da */
[----:B------:R-:W-:-:S02]  /*17e0*/  ISETP.GE.U32.AND P3, PT, R2, 0x7fffffa8, PT ;  /* 0x7fffffa80200780c */ /* 0x000fc40003f66070 */
[----:B------:R-:W-:Y:S02]  /*17f0*/  ISETP.GE.U32.AND P5, PT, R0, 0x7fffffa0, PT ;  /* 0x7fffffa00000780c */ /* 0x000fe40003fa6070 */
[C---:B------:R-:W-:Y:S02]  /*1800*/  IADD3 R0, R225.reuse, -0x29, RZ ;  /* 0xffffffd7e1007810 */ /* 0x040fe40007ffe0ff */
[----:B------:R-:W-:Y:S02]  /*1810*/  IADD3 R2, R225, -0x25, RZ ;  /* 0xffffffdbe1027810 */ /* 0x000fe40007ffe0ff */
[----:B------:R-:W-:Y:S01]  /*1820*/  ISETP.GE.U32.AND P4, PT, R0, 0x7fffff98, PT ;  /* 0x7fffff980000780c */ /* 0x000fe20003f86070 */
[----:B---3--:R-:W-:Y:S01]  /*1830*/  IMAD.WIDE R136, R245, 0x4, R136 ;  /* 0x00000004f5887825 */ /* 0x008fe200078e0288 */
[----:B------:R-:W-:Y:S02]  /*1840*/  ISETP.GE.U32.AND P2, PT, R2, 0x7fffff9c, PT ;  /* 0x7fffff9c0200780c */ /* 0x000fe40003f46070 */
[C---:B------:R-:W-:Y:S01]  /*1850*/  IADD3 R0, R225.reuse, -0x31, RZ ;  /* 0xffffffcfe1007810 */ /* 0x040fe20007ffe0ff */
[----:B------:R2:W-:Y:S01]  /*1860*/  LDGSTS.E [R244+0x6000], [R144.64], !P3 ;  /* 0x0600000090f47fae */ /* 0x0005e2000d921844 */
[----:B------:R-:W-:-:S02]  /*1870*/  IADD3 R2, R225, -0x2d, RZ ;  /* 0xffffffd3e1027810 */ /* 0x000fc40007ffe0ff */
[----:B------:R-:W-:Y:S01]  /*1880*/  ISETP.GE.U32.AND P0, PT, R0, 0x7fffff90, PT ;  /* 0x7fffff900000780c */ /* 0x000fe20003f06070 */
[----:B------:R3:W-:Y:S01]  /*1890*/  LDGSTS.E [R244+0x7000], [R152.64], !P1 ;  /* 0x0700000098f47fae */ /* 0x0007e2000c921844 */
[----:B------:R-:W-:Y:S02]  /*18a0*/  ISETP.GE.U32.AND P6, PT, R2, 0x7fffff94, PT ;  /* 0x7fffff940200780c */ /* 0x000fe40003fc6070 */
[C---:B------:R-:W-:Y:S01]  /*18b0*/  IADD3 R0, R225.reuse, -0x39, RZ ;  /* 0xffffffc7e1007810 */ /* 0x040fe20007ffe0ff */
[----:B------:R4:W-:Y:S01]  /*18c0*/  LDGSTS.E [R244+0x8000], [R160.64], !P5 ;  /* 0x08000000a0f47fae */ /* 0x0009e2000e921844 */
[----:B------:R-:W-:Y:S02]  /*18d0*/  IADD3 R2, R225, -0x35, RZ ;  /* 0xffffffcbe1027810 */ /* 0x000fe40007ffe0ff */
[----:B------:R-:W-:Y:S01]  /*18e0*/  ISETP.GE.U32.AND P1, PT, R0, 0x7fffff88, PT ;  /* 0x7fffff880000780c */ /* 0x000fe20003f26070 */
[----:B------:R5:W-:Y:S01]  /*18f0*/  LDGSTS.E [R244+0x9000], [R168.64], !P2 ;  /* 0x09000000a8f47fae */ /* 0x000be2000d121844 */
[----:B------:R-:W-:Y:S01]  /*1900*/  ISETP.GE.U32.AND P3, PT, R2, 0x7fffff8c, PT ;  /* 0x7fffff8c0200780c */ /* 0x000fe20003f66070 */
[----:B--2---:R-:W-:Y:S01]  /*1910*/  IMAD.WIDE R144, R245, 0x4, R144 ;  /* 0x00000004f5907825 */ /* 0x004fe200078e0290 */
[C---:B------:R-:W-:Y:S01]  /*1920*/  IADD3 R0, R225.reuse, -0x2, RZ ;  /* 0xfffffffee1007810 */ /* 0x040fe20007ffe0ff */
[----:B------:R2:W-:Y:S01]  /*1930*/  LDGSTS.E [R244+0xa000], [R176.64], !P4 ;  /* 0x0a000000b0f47fae */ /* 0x0005e2000e121844 */
[----:B------:R-:W-:Y:S01]  /*1940*/  IADD3 R2, R225, -0x3d, RZ ;  /* 0xffffffc3e1027810 */ /* 0x000fe20007ffe0ff */
[C---:B---3--:R-:W-:Y:S01]  /*1950*/  IMAD.WIDE R152, R245.reuse, 0x4, R152 ;  /* 0x00000004f5987825 */ /* 0x048fe200078e0298 */
[----:B------:R-:W-:Y:S01]  /*1960*/  ISETP.GE.U32.AND P2, PT, R0, 0x7fffffbf, PT ;  /* 0x7fffffbf0000780c */ /* 0x000fe20003f46070 */
[----:B------:R3:W-:Y:S01]  /*1970*/  LDGSTS.E [R244+0xb000], [R182.64], !P6 ;  /* 0x0b000000b6f47fae */ /* 0x0007e2000f121844 */
[----:B------:R-:W-:Y:S01]  /*1980*/  ISETP.GE.U32.AND P5, PT, R2, 0x7fffff84, PT ;  /* 0x7fffff840200780c */ /* 0x000fe20003fa6070 */
[----:B----4-:R-:W-:Y:S01]  /*1990*/  IMAD.WIDE R160, R245, 0x4, R160 ;  /* 0x00000004f5a07825 */ /* 0x010fe200078e02a0 */
[C---:B------:R-:W-:Y:S01]  /*19a0*/  IADD3 R0, R225.reuse, -0xa, RZ ;  /* 0xfffffff6e1007810 */ /* 0x040fe20007ffe0ff */
[----:B------:R4:W-:Y:S01]  /*19b0*/  LDGSTS.E [R244+0xc000], [R188.64], !P0 ;  /* 0x0c000000bcf47fae */ /* 0x0009e2000c121844 */
[----:B------:R-:W-:Y:S01]  /*19c0*/  IADD3 R2, R225, -0x6, RZ ;  /* 0xfffffffae1027810 */ /* 0x000fe20007ffe0ff */
[----:B-----5:R-:W-:Y:S01]  /*19d0*/  IMAD.WIDE R168, R245, 0x4, R168 ;  /* 0x00000004f5a87825 */ /* 0x020fe200078e02a8 */
[----:B------:R-:W-:Y:S01]  /*19e0*/  ISETP.GE.U32.AND P6, PT, R0, 0x7fffffb7, PT ;  /* 0x7fffffb70000780c */ /* 0x000fe20003fc6070 */
[----:B------:R5:W-:Y:S01]  /*19f0*/  LDGSTS.E [R244+0xd000], [R194.64], !P3 ;  /* 0x0d000000c2f47fae */ /* 0x000be2000d921844 */
[----:B------:R-:W-:Y:S01]  /*1a00*/  IADD3 R0, R225, -0x12, RZ ;  /* 0xffffffeee1007810 */ /* 0x000fe20007ffe0ff */
[----:B--2---:R-:W-:Y:S01]  /*1a10*/  IMAD.WIDE R176, R245, 0x4, R176 ;  /* 0x00000004f5b07825 */ /* 0x004fe200078e02b0 */
[----:B------:R-:W-:Y:S01]  /*1a20*/  ISETP.GE.U32.AND P4, PT, R2, 0x7fffffbb, PT ;  /* 0x7fffffbb0200780c */ /* 0x000fe20003f86070 */
[----:B------:R2:W-:Y:S01]  /*1a30*/  LDGSTS.E [R244+0xe000], [R202.64], !P1 ;  /* 0x0e000000caf47fae */ /* 0x0005e2000c921844 */
[----:B------:R-:W-:Y:S01]  /*1a40*/  IADD3 R2, R225, -0xe, RZ ;  /* 0xfffffff2e1027810 */ /* 0x000fe20007ffe0ff */
[----:B---3--:R-:W-:Y:S01]  /*1a50*/  IMAD.WIDE R182, R245, 0x4, R182 ;  /* 0x00000004f5b67825 */ /* 0x008fe200078e02b6 */
[----:B------:R-:W-:Y:S01]  /*1a60*/  ISETP.GE.U32.AND P3, PT, R0, 0x7fffffaf, PT ;  /* 0x7fffffaf0000780c */ /* 0x000fe20003f66070 */
[----:B------:R3:W-:Y:S01]  /*1a70*/  LDGSTS.E [R244+0xf000], [R212.64], !P5 ;  /* 0x0f000000d4f47fae */ /* 0x0007e2000e921844 */
[----:B------:R-:W-:Y:S01]  /*1a80*/  IADD3 R0, R225, -0x1a, RZ ;  /* 0xffffffe6e1007810 */ /* 0x000fe20007ffe0ff */
[----:B----4-:R-:W-:Y:S01]  /*1a90*/  IMAD.WIDE R188, R245, 0x4, R188 ;  /* 0x00000004f5bc7825 */ /* 0x010fe200078e02bc */
[----:B------:R-:W-:Y:S01]  /*1aa0*/  ISETP.GE.U32.AND P0, PT, R2, 0x7fffffb3, PT ;  /* 0x7fffffb30200780c */ /* 0x000fe20003f06070 */
[----:B------:R4:W-:Y:S01]  /*1ab0*/  LDGSTS.E [R243+0x400], [R98.64], !P2 ;  /* 0x0040000062f37fae */ /* 0x0009e2000d121844 */
[----:B------:R-:W-:-:S02]  /*1ac0*/  IADD3 R2, R225, -0x16, RZ ;  /* 0xffffffeae1027810 */ /* 0x000fc40007ffe0ff */
[----:B------:R-:W-:Y:S01]  /*1ad0*/  ISETP.GE.U32.AND P5, PT, R0, 0x7fffffa7, PT ;  /* 0x7fffffa70000780c */ /* 0x000fe20003fa6070 */
[----:B------:R1:W-:Y:S01]  /*1ae0*/  LDGSTS.E [R243+0x1400], [R106.64], !P4 ;  /* 0x014000006af37fae */ /* 0x0003e2000e121844 */
[C---:B------:R-:W-:Y:S02]  /*1af0*/  IADD3 R0, R225.reuse, -0x1e, RZ ;  /* 0xffffffe2e1007810 */ /* 0x040fe40007ffe0ff */
[----:B------:R-:W-:Y:S01]  /*1b00*/  ISETP.GE.U32.AND P1, PT, R2, 0x7fffffab, PT ;  /* 0x7fffffab0200780c */ /* 0x000fe20003f26070 */
[----:B------:R1:W-:Y:S01]  /*1b10*/  LDGSTS.E [R243+0x2400], [R114.64], !P6 ;  /* 0x0240000072f37fae */ /* 0x0003e2000f121844 */
[C---:B------:R-:W-:Y:S02]  /*1b20*/  IADD3 R2, R225.reuse, -0x22, RZ ;  /* 0xffffffdee1027810 */ /* 0x040fe40007ffe0ff */
        /* <DEDUP_REMOVED lines=15> */
[----:B------:R-:W-:Y:S01]  /*1c20*/  IABS R3, c[0x0][0x17c] ;  /* 0x00005f0000037a13 */ /* 0x000fe20000000000 */
[----:B------:R1:W-:Y:S01]  /*1c30*/  LDGSTS.E [R243+0x8400], [R162.64], !P4 ;  /* 0x08400000a2f37fae */ /* 0x0003e2000e121844 */
[----:B------:R-:W-:Y:S02]  /*1c40*/  ISETP.GE.U32.AND P1, PT, R2, 0x7fffff8f, PT ;  /* 0x7fffff8f0200780c */ /* 0x000fe40003f26070 */
[C---:B------:R-:W-:Y:S01]  /*1c50*/  IADD3 R2, R225.reuse, -0x3a, RZ ;  /* 0xffffffc6e1027810 */ /* 0x040fe20007ffe0ff */
[----:B------:R1:W-:Y:S01]  /*1c60*/  LDGSTS.E [R243+0x9400], [R170.64], !P6 ;  /* 0x09400000aaf37fae */ /* 0x0003e2000f121844 */
[----:B------:R-:W-:Y:S01]  /*1c70*/  ISETP.GE.U32.AND P5, PT, R0, 0x7fffff8b, PT ;  /* 0x7fffff8b0000780c */ /* 0x000fe20003fa6070 */
[----:B------:R-:W-:Y:S01]  /*1c80*/  IMAD.MOV.U32 R0, RZ, RZ, R3 ;  /* 0x000000ffff007224 */ /* 0x000fe200078e0003 */
[----:B------:R-:W-:Y:S01]  /*1c90*/  ISETP.GE.U32.AND P2, PT, R2, 0x7fffff87, PT ;  /* 0x7fffff870200780c */ /* 0x000fe20003f46070 */
[----:B------:R1:W-:Y:S01]  /*1ca0*/  LDGSTS.E [R243+0xa400], [R178.64], !P0 ;  /* 0x0a400000b2f37fae */ /* 0x0003e2000c121844 */
[C---:B------:R-:W-:Y:S01]  /*1cb0*/  IADD3 R3, R225.reuse, -0x3e, RZ ;  /* 0xffffffc2e1037810 */ /* 0x040fe20007ffe0ff */
[----:B------:R-:W1:Y:S01]  /*1cc0*/  I2F.RP R2, R0 ;  /* 0x0000000000027306 */ /* 0x000e620000209400 */
[----:B------:R-:W-:Y:S01]  /*1cd0*/  IADD3 R14, R225, -0x3, RZ ;  /* 0xfffffffde10e7810 */ /* 0x000fe20007ffe0ff */
[----:B------:R1:W-:Y:S01]  /*1ce0*/  LDGSTS.E [R243+0xb400], [R184.64], !P3 ;  /* 0x0b400000b8f37fae */ /* 0x0003e2000d921844 */
[----:B------:R-:W-:-:S02]  /*1cf0*/  ISETP.GE.U32.AND P4, PT, R3, 0x7fffff83, PT ;  /* 0x7fffff830300780c */ /* 0x000fc40003f86070 */
[----:B------:R-:W-:Y:S01]  /*1d00*/  IADD3 R3, R225, -0x7, RZ ;  /* 0xfffffff9e1037810 */ /* 0x000fe20007ffe0ff */
[----:B------:R2:W-:Y:S01]  /*1d10*/  LDGSTS.E [R243+0xc400], [R190.64], !P1 ;  /* 0x0c400000bef37fae */ /* 0x0005e2000c921844 */
[----:B------:R-:W-:Y:S02]  /*1d20*/  ISETP.GE.U32.AND P6, PT, R14, 0x7fffffbe, PT ;  /* 0x7fffffbe0e00780c */ /* 0x000fe40003fc6070 */
[----:B------:R-:W-:Y:S01]  /*1d30*/  ISETP.GE.U32.AND P0, PT, R3, 0x7fffffba, PT ;  /* 0x7fffffba0300780c */ /* 0x000fe20003f06070 */
[----:B------:R2:W-:Y:S01]  /*1d40*/  LDGSTS.E [R243+0xd400], [R198.64], !P5 ;  /* 0x0d400000c6f37fae */ /* 0x0005e2000e921844 */
[C---:B------:R-:W-:Y:S02]  /*1d50*/  IADD3 R3, R225.reuse, -0xf, RZ ;  /* 0xfffffff1e1037810 */ /* 0x040fe40007ffe0ff */
[----:B------:R-:W-:Y:S01]  /*1d60*/  IADD3 R14, R225, -0xb, RZ ;  /* 0xfffffff5e10e7810 */ /* 0x000fe20007ffe0ff */
[----:B------:R2:W-:Y:S01]  /*1d70*/  LDGSTS.E [R243+0xe400], [R204.64], !P2 ;  /* 0x0e400000ccf37fae */ /* 0x0005e2000d121844 */
[----:B------:R-:W-:Y:S01]  /*1d80*/  ISETP.GE.U32.AND P1, PT, R3, 0x7fffffb2, PT ;  /* 0x7fffffb20300780c */ /* 0x000fe20003f26070 */
[----:B-1----:R-:W1:Y:S01]  /*1d90*/  MUFU.RCP R2, R2 ;  /* 0x0000000200027308 */ /* 0x002e620000001000 */
[----:B------:R-:W-:Y:S01]  /*1da0*/  IADD3 R3, R225, -0x13, RZ ;  /* 0xffffffede1037810 */ /* 0x000fe20007ffe0ff */
[----:B------:R1:W-:Y:S01]  /*1db0*/  LDGSTS.E [R243+0xf400], [R214.64], !P4 ;  /* 0x0f400000d6f37fae */ /* 0x0003e2000e121844 */
[----:B------:R-:W-:-:S02]  /*1dc0*/  ISETP.GE.U32.AND P3, PT, R14, 0x7fffffb6, PT ;  /* 0x7fffffb60e00780c */ /* 0x000fc40003f66070 */
[----:B------:R-:W-:Y:S01]  /*1dd0*/  ISETP.GE.U32.AND P5, PT, R3, 0x7fffffae, PT ;  /* 0x7fffffae0300780c */ /* 0x000fe20003fa6070 */
[----:B------:R2:W-:Y:S01]  /*1de0*/  LDGSTS.E [R242+0x800], [R100.64], !P6 ;  /* 0x0080000064f27fae */ /* 0x0005e2000f121844 */
[C---:B------:R-:W-:Y:S02]  /*1df0*/  IADD3 R3, R225.reuse, -0x1b, RZ ;  /* 0xffffffe5e1037810 */ /* 0x040fe40007ffe0ff */
[----:B------:R-:W-:Y:S01]  /*1e00*/  IADD3 R14, R225, -0x17, RZ ;  /* 0xffffffe9e10e7810 */ /* 0x000fe20007ffe0ff */
[----:B------:R2:W-:Y:S01]  /*1e10*/  LDGSTS.E [R242+0x1800], [R108.64], !P0 ;  /* 0x018000006cf27fae */ /* 0x0005e2000c121844 */
[----:B------:R-:W-:Y:S02]  /*1e20*/  ISETP.GE.U32.AND P4, PT, R3, 0x7fffffa6, PT ;  /* 0x7fffffa60300780c */ /* 0x000fe40003f86070 */
[----:B------:R-:W-:Y:S02]  /*1e30*/  IADD3 R3, R225, -0x1f, RZ ;  /* 0xffffffe1e1037810 */ /* 0x000fe40007ffe0ff */
[----:B------:R-:W-:Y:S01]  /*1e40*/  ISETP.GE.U32.AND P2, PT, R14, 0x7fffffaa, PT ;  /* 0x7fffffaa0e00780c */ /* 0x000fe20003f46070 */
[----:B------:R2:W-:Y:S01]  /*1e50*/  LDGSTS.E [R242+0x2800], [R116.64], !P3 ;  /* 0x0280000074f27fae */ /* 0x0005e2000d921844 */
[----:B-1----:R-:W-:-:S02]  /*1e60*/  IADD3 R2, R2, 0xffffffe, RZ ;  /* 0x0ffffffe02027810 */ /* 0x002fc40007ffe0ff */
[----:B------:R-:W-:Y:S01]  /*1e70*/  ISETP.GE.U32.AND P6, PT, R3, 0x7fffffa2, PT ;  /* 0x7fffffa20300780c */ /* 0x000fe20003fc6070 */
[----:B------:R1:W-:Y:S01]  /*1e80*/  LDGSTS.E [R242+0x3800], [R124.64], !P1 ;  /* 0x038000007cf27fae */ /* 0x0003e2000c921844 */
[----:B------:R1:W2:Y:S01]  /*1e90*/  F2I.FTZ.U32.TRUNC.NTZ R3, R2 ;  /* 0x0000000200037305 */ /* 0x0002a2000021f000 */
[C---:B------:R-:W-:Y:S02]  /*1ea0*/  IADD3 R14, R225.reuse, -0x23, RZ ;  /* 0xffffffdde10e7810 */ /* 0x040fe40007ffe0ff */
[----:B------:R-:W-:Y:S01]  /*1eb0*/  IADD3 R15, R225, -0x27, RZ ;  /* 0xffffffd9e10f7810 */ /* 0x000fe20007ffe0ff */
[----:B------:R2:W-:Y:S01]  /*1ec0*/  LDGSTS.E [R242+0x4800], [R132.64], !P5 ;  /* 0x0480000084f27fae */ /* 0x0005e2000e921844 */
[----:B------:R-:W-:Y:S02]  /*1ed0*/  ISETP.GE.U32.AND P0, PT, R14, 0x7fffff9e, PT ;  /* 0x7fffff9e0e00780c */ /* 0x000fe40003f06070 */
[----:B------:R-:W-:Y:S01]  /*1ee0*/  ISETP.GE.U32.AND P3, PT, R15, 0x7fffff9a, PT ;  /* 0x7fffff9a0f00780c */ /* 0x000fe20003f66070 */
[----:B------:R2:W-:Y:S01]  /*1ef0*/  LDGSTS.E [R242+0x5800], [R140.64], !P2 ;  /* 0x058000008cf27fae */ /* 0x0005e2000d121844 */
[----:B------:R-:W-:-:S02]  /*1f00*/  IADD3 R14, R225, -0x2b, RZ ;  /* 0xffffffd5e10e7810 */ /* 0x000fc40007ffe0ff */
[----:B-1----:R-:W-:Y:S01]  /*1f10*/  IADD3 R2, R225, -0x2f, RZ ;  /* 0xffffffd1e1027810 */ /* 0x002fe20007ffe0ff */
[----:B------:R1:W-:Y:S01]  /*1f20*/  LDGSTS.E [R242+0x6800], [R148.64], !P4 ;  /* 0x0680000094f27fae */ /* 0x0003e2000e121844 */
[----:B------:R-:W-:Y:S02]  /*1f30*/  SHF.R.U32.HI R15, RZ, 0x6, R233 ;  /* 0x00000006ff0f7819 */ /* 0x000fe400000116e9 */
[----:B------:R-:W-:Y:S01]  /*1f40*/  ISETP.GE.U32.AND P1, PT, R14, 0x7fffff96, PT ;  /* 0x7fffff960e00780c */ /* 0x000fe20003f26070 */
[----:B------:R1:W-:Y:S01]  /*1f50*/  LDGSTS.E [R242+0x7800], [R156.64], !P6 ;  /* 0x078000009cf27fae */ /* 0x0003e2000f121844 */
[----:B------:R-:W-:Y:S02]  /*1f60*/  ISETP.GE.U32.AND P5, PT, R2, 0x7fffff92, PT ;  /* 0x7fffff920200780c */ /* 0x000fe40003fa6070 */
[----:B------:R-:W-:Y:S01]  /*1f70*/  SGXT.U32 R14, R15, 0x2 ;  /* 0x000000020f0e781a */ /* 0x000fe20000000000 */
[--C-:B--2---:R-:W-:Y:S01]  /*1f80*/  IMAD.MOV R15, RZ, RZ, -R3.reuse ;  /* 0x000000ffff0f7224 */ /* 0x104fe200078e0a03 */
[----:B------:R-:W-:Y:S01]  /*1f90*/  IADD3 R2, R225, -0x33, RZ ;  /* 0xffffffcde1027810 */ /* 0x000fe20007ffe0ff */
[----:B------:R2:W-:Y:S01]  /*1fa0*/  LDGSTS.E [R242+0x8800], [R164.64], !P0 ;  /* 0x08800000a4f27fae */ /* 0x0005e2000c121844 */
[----:B------:R-:W-:Y:S01]  /*1fb0*/  LOP3.LUT R14, R209, R14, RZ, 0xfc, !PT ;  /* 0x0000000ed10e7212 */ /* 0x000fe200078efcff */
[----:B------:R-:W-:Y:S01]  /*1fc0*/  IMAD R15, R15, R0, RZ ;  /* 0x000000000f0f7224 */ /* 0x000fe200078e02ff */
[----:B------:R-:W-:Y:S01]  /*1fd0*/  ISETP.GE.U32.AND P2, PT, R2, 0x7fffff8e, PT ;  /* 0x7fffff8e0200780c */ /* 0x000fe20003f46070 */
[----:B------:R-:W-:Y:S01]  /*1fe0*/  IMAD.MOV.U32 R2, RZ, RZ, RZ ;  /* 0x000000ffff027224 */ /* 0x000fe200078e00ff */
[----:B------:R-:W-:Y:S01]  /*1ff0*/  IABS R17, R14 ;  /* 0x0000000e00117213 */ /* 0x000fe20000000000 */
[----:B------:R1:W-:Y:S01]  /*2000*/  LDGSTS.E [R242+0x9800], [R172.64], !P3 ;  /* 0x09800000acf27fae */ /* 0x0003e2000d921844 */
[----:B------:R-:W-:Y:S01]  /*2010*/  IADD3 R16, R225, -0x3b, RZ ;  /* 0xffffffc5e1107810 */ /* 0x000fe20007ffe0ff */
[----:B------:R-:W-:Y:S01]  /*2020*/  IMAD.HI.U32 R2, R3, R15, R2 ;  /* 0x0000000f03027227 */ /* 0x000fe200078e0002 */
[----:B------:R-:W-:Y:S01]  /*2030*/  IADD3 R3, R225, -0x37, RZ ;  /* 0xffffffc9e1037810 */ /* 0x000fe20007ffe0ff */
[----:B------:R1:W-:Y:S01]  /*2040*/  LDGSTS.E [R242+0xa800], [R180.64], !P1 ;  /* 0x0a800000b4f27fae */ /* 0x0003e2000c921844 */
[----:B------:R-:W-:-:S02]  /*2050*/  ISETP.GE.U32.AND P6, PT, R16, 0x7fffff86, PT ;  /* 0x7fffff861000780c */ /* 0x000fc40003fc6070 */
[----:B------:R-:W-:Y:S01]  /*2060*/  ISETP.GE.U32.AND P4, PT, R3, 0x7fffff8a, PT ;  /* 0x7fffff8a0300780c */ /* 0x000fe20003f86070 */
[----:B------:R-:W-:Y:S01]  /*2070*/  IMAD.HI.U32 R3, R2, R17, RZ ;  /* 0x0000001102037227 */ /* 0x000fe200078e00ff */
[----:B------:R-:W-:Y:S01]  /*2080*/  IADD3 R16, R225, -0x3f, RZ ;  /* 0xffffffc1e1107810 */ /* 0x000fe20007ffe0ff */
[----:B------:R1:W-:Y:S01]  /*2090*/  LDGSTS.E [R242+0xb800], [R186.64], !P5 ;  /* 0x0b800000baf27fae */ /* 0x0003e2000e921844 */
[----:B------:R-:W-:Y:S01]  /*20a0*/  LOP3.LUT R20, R14, 0x8, RZ, 0xfc, !PT ;  /* 0x000000080e147812 */ /* 0x000fe200078efcff */
[----:B------:R-:W-:Y:S01]  /*20b0*/  IMAD.MOV R3, RZ, RZ, -R3 ;  /* 0x000000ffff037224 */ /* 0x000fe200078e0a03 */
[----:B------:R-:W-:Y:S01]  /*20c0*/  ISETP.GE.U32.AND P0, PT, R16, 0x7fffff82, PT ;  /* 0x7fffff821000780c */ /* 0x000fe20003f06070 */
[----:B------:R1:W-:Y:S01]  /*20d0*/  LDGSTS.E [R242+0xc800], [R192.64], !P2 ;  /* 0x0c800000c0f27fae */ /* 0x0003e2000d121844 */
[----:B------:R-:W-:Y:S01]  /*20e0*/  LOP3.LUT R18, R14, 0x4, RZ, 0xfc, !PT ;  /* 0x000000040e127812 */ /* 0x000fe200078efcff */
[----:B------:R-:W-:Y:S01]  /*20f0*/  IMAD R230, R0, R3, R17 ;  /* 0x0000000300e67224 */ /* 0x000fe200078e0211 */
[----:B------:R-:W-:-:S02]  /*2100*/  IABS R16, R20 ;  /* 0x0000001400107213 */ /* 0x000fc40000000000 */
[----:B------:R-:W-:Y:S01]  /*2110*/  IABS R19, R18 ;  /* 0x0000001200137213 */ /* 0x000fe20000000000 */
[----:B------:R1:W-:Y:S01]  /*2120*/  LDGSTS.E [R242+0xd800], [R200.64], !P4 ;  /* 0x0d800000c8f27fae */ /* 0x0003e2000e121844 */
[----:B------:R-:W-:Y:S01]  /*2130*/  IADD3 R3, R225, -0x4, RZ ;  /* 0xfffffffce1037810 */ /* 0x000fe20007ffe0ff */
[----:B------:R-:W-:Y:S01]  /*2140*/  IMAD.MOV.U32 R17, RZ, RZ, R16 ;  /* 0x000000ffff117224 */ /* 0x000fe200078e0010 */
[----:B------:R-:W-:Y:S01]  /*2150*/  ISETP.GT.U32.AND P3, PT, R0, R230, PT ;  /* 0x000000e60000720c */ /* 0x000fe20003f64070 */
[----:B------:R-:W-:Y:S01]  /*2160*/  IMAD.HI.U32 R15, R2, R19, RZ ;  /* 0x00000013020f7227 */ /* 0x000fe200078e00ff */
[----:B------:R-:W-:Y:S01]  /*2170*/  ISETP.GE.U32.AND P1, PT, R3, 0x7fffffbd, PT ;  /* 0x7fffffbd0300780c */ /* 0x000fe20003f26070 */
[----:B------:R1:W-:Y:S01]  /*2180*/  LDGSTS.E [R242+0xe800], [R206.64], !P6 ;  /* 0x0e800000cef27fae */ /* 0x0003e2000f121844 */
[----:B------:R-:W-:Y:S01]  /*2190*/  LOP3.LUT R16, R14, 0xc, RZ, 0xfc, !PT ;  /* 0x0000000c0e107812 */ /* 0x000fe200078efcff */
[----:B------:R-:W-:Y:S01]  /*21a0*/  IMAD.HI.U32 R3, R2, R17, RZ ;  /* 0x0000001102037227 */ /* 0x000fe200078e00ff */
[----:B------:R-:W-:Y:S01]  /*21b0*/  LOP3.LUT R22, R14, 0x10, RZ, 0xfc, !PT ;  /* 0x000000100e167812 */ /* 0x000fe200078efcff */
[----:B------:R1:W-:Y:S01]  /*21c0*/  LDGSTS.E [R242+0xf800], [R216.64], !P0 ;  /* 0x0f800000d8f27fae */ /* 0x0003e2000c121844 */
[----:B------:R-:W-:Y:S01]  /*21d0*/  ISETP.GE.AND P6, PT, R18, RZ, PT ;  /* 0x000000ff1200720c */ /* 0x000fe20003fc6270 */
[----:B------:R-:W-:Y:S01]  /*21e0*/  IMAD.MOV R15, RZ, RZ, -R15 ;  /* 0x000000ffff0f7224 */ /* 0x000fe200078e0a0f */
[C---:B------:R-:W-:Y:S01]  /*21f0*/  LOP3.LUT R18, R14.reuse, 0x14, RZ, 0xfc, !PT ;  /* 0x000000140e127812 */ /* 0x040fe200078efcff */
[----:B------:R-:W-:Y:S01]  /*2200*/  IMAD.MOV R3, RZ, RZ, -R3 ;  /* 0x000000ffff037224 */ /* 0x000fe200078e0a03 */
[----:B------:R-:W-:Y:S01]  /*2210*/  LOP3.LUT R23, R14, 0x18, RZ, 0xfc, !PT ;  /* 0x000000180e177812 */ /* 0x000fe200078efcff */
[C---:B------:R-:W-:Y:S01]  /*2220*/  IMAD R56, R0.reuse, R15, R19 ;  /* 0x0000000f00387224 */ /* 0x040fe200078e0213 */
[----:B------:R-:W-:Y:S01]  /*2230*/  IADD3 R15, R225, -0x8, RZ ;  /* 0xfffffff8e10f7810 */ /* 0x000fe20007ffe0ff */
[----:B------:R-:W-:Y:S01]  /*2240*/  IMAD R228, R0, R3, R17 ;  /* 0x0000000300e47224 */ /* 0x000fe200078e0211 */
[----:B------:R-:W-:Y:S01]  /*2250*/  IABS R19, R22 ;  /* 0x0000001600137213 */ /* 0x000fe20000000000 */
[----:B------:R-:W-:Y:S01]  /*2260*/  @!P3 IMAD.IADD R230, R230, 0x1, -R0 ;  /* 0x00000001e6e6b824 */ /* 0x000fe200078e0a00 */
[----:B------:R-:W-:Y:S01]  /*2270*/  ISETP.GE.U32.AND P2, PT, R15, 0x7fffffb9, PT ;  /* 0x7fffffb90f00780c */ /* 0x000fe20003f46070 */
[----:B------:R1:W-:Y:S01]  /*2280*/  LDGSTS.E [R239+0xc00], [R102.64], !P1 ;  /* 0x00c0000066ef7fae */ /* 0x0003e2000c921844 */
[----:B------:R-:W-:-:S02]  /*2290*/  ISETP.GT.U32.AND P4, PT, R0, R228, PT ;  /* 0x000000e40000720c */ /* 0x000fc40003f84070 */
[----:B------:R-:W-:Y:S02]  /*22a0*/  IABS R15, R16 ;  /* 0x00000010000f7213 */ /* 0x000fe40000000000 */
[C---:B------:R-:W-:Y:S02]  /*22b0*/  ISETP.GT.U32.AND P5, PT, R0.reuse, R56, PT ;  /* 0x000000380000720c */ /* 0x040fe40003fa4070 */
[----:B------:R-:W-:Y:S01]  /*22c0*/  ISETP.GT.U32.AND P3, PT, R0, R230, PT ;  /* 0x000000e60000720c */ /* 0x000fe20003f64070 */
[----:B------:R-:W-:Y:S01]  /*22d0*/  IMAD.MOV.U32 R17, RZ, RZ, R15 ;  /* 0x000000ffff117224 */ /* 0x000fe200078e000f */
[----:B------:R-:W-:Y:S02]  /*22e0*/  IADD3 R15, R225, -0xc, RZ ;  /* 0xfffffff4e10f7810 */ /* 0x000fe40007ffe0ff */
[----:B------:R-:W-:Y:S01]  /*22f0*/  IABS R21, R18 ;  /* 0x0000001200157213 */ /* 0x000fe20000000000 */
[----:B------:R-:W-:Y:S01]  /*2300*/  IMAD.HI.U32 R3, R2, R17, RZ ;  /* 0x0000001102037227 */ /* 0x000fe200078e00ff */
[----:B------:R-:W-:Y:S01]  /*2310*/  ISETP.GE.AND P0, PT, R16, RZ, PT ;  /* 0x000000ff1000720c */ /* 0x000fe20003f06270 */
[----:B------:R1:W-:Y:S01]  /*2320*/  LDGSTS.E [R239+0x1c00], [R110.64], !P2 ;  /* 0x01c000006eef7fae */ /* 0x0003e2000d121844 */
[----:B------:R-:W-:Y:S01]  /*2330*/  LOP3.LUT R24, R14, 0x20, RZ, 0xfc, !PT ;  /* 0x000000200e187812 */ /* 0x000fe200078efcff */
[--C-:B------:R-:W-:Y:S01]  /*2340*/  @!P4 IMAD.IADD R228, R228, 0x1, -R0.reuse ;  /* 0x00000001e4e4c824 */ /* 0x100fe200078e0a00 */
[C---:B------:R-:W-:Y:S01]  /*2350*/  LOP3.LUT R25, R14.reuse, 0x48, RZ, 0xfc, !PT ;  /* 0x000000480e197812 */ /* 0x040fe200078efcff */
[----:B------:R-:W-:Y:S01]  /*2360*/  IMAD.MOV R3, RZ, RZ, -R3 ;  /* 0x000000ffff037224 */ /* 0x000fe200078e0a03 */
[----:B------:R-:W-:Y:S01]  /*2370*/  LOP3.LUT R27, R14, 0x64, RZ, 0xfc, !PT ;  /* 0x000000640e1b7812 */ /* 0x000fe200078efcff */
[--C-:B------:R-:W-:Y:S01]  /*2380*/  @!P5 IMAD.IADD R56, R56, 0x1, -R0.reuse ;  /* 0x000000013838d824 */ /* 0x100fe200078e0a00 */
[----:B------:R-:W-:Y:S01]  /*2390*/  ISETP.GT.U32.AND P4, PT, R0, R228, PT ;  /* 0x000000e40000720c */ /* 0x000fe20003f84070 */
[----:B------:R-:W-:Y:S01]  /*23a0*/  @!P3 IMAD.IADD R230, R230, 0x1, -R0 ;  /* 0x00000001e6e6b824 */ /* 0x000fe200078e0a00 */
[----:B------:R-:W-:Y:S01]  /*23b0*/  ISETP.GE.AND P3, PT, R14, RZ, PT ;  /* 0x000000ff0e00720c */ /* 0x000fe20003f66270 */
[C---:B------:R-:W-:Y:S01]  /*23c0*/  IMAD R54, R0.reuse, R3, R17 ;  /* 0x0000000300367224 */ /* 0x040fe200078e0211 */
[----:B------:R-:W-:Y:S01]  /*23d0*/  ISETP.GT.U32.AND P5, PT, R0, R56, PT ;  /* 0x000000380000720c */ /* 0x000fe20003fa4070 */
[----:B------:R-:W-:Y:S01]  /*23e0*/  IMAD.HI.U32 R3, R2, R19, RZ ;  /* 0x0000001302037227 */ /* 0x000fe200078e00ff */
[----:B------:R-:W-:-:S03]  /*23f0*/  IABS R17, R23 ;  /* 0x0000001700117213 */ /* 0x000fc60000000000 */
[----:B------:R-:W-:-:S04]  /*2400*/  IMAD.MOV R3, RZ, RZ, -R3 ;  /* 0x000000ffff037224 */ /* 0x000fc800078e0a03 */
[C---:B------:R-:W-:Y:S02]  /*2410*/  IMAD R226, R0.reuse, R3, R19 ;  /* 0x0000000300e27224 */ /* 0x040fe400078e0213 */
[----:B------:R-:W-:Y:S01]  /*2420*/  @!P3 IMAD.MOV R230, RZ, RZ, -R230 ;  /* 0x000000ffffe6b224 */ /* 0x000fe200078e0ae6 */
[----:B------:R-:W-:Y:S01]  /*2430*/  ISETP.GT.U32.AND P3, PT, R0, R54, PT ;  /* 0x000000360000720c */ /* 0x000fe20003f64070 */
[--C-:B------:R-:W-:Y:S01]  /*2440*/  @!P4 IMAD.IADD R228, R228, 0x1, -R0.reuse ;  /* 0x00000001e4e4c824 */ /* 0x100fe200078e0a00 */
[----:B------:R-:W-:Y:S01]  /*2450*/  ISETP.GT.U32.AND P4, PT, R0, R226, PT ;  /* 0x000000e20000720c */ /* 0x000fe20003f84070 */
[----:B------:R-:W-:Y:S01]  /*2460*/  @!P5 IMAD.IADD R56, R56, 0x1, -R0 ;  /* 0x000000013838d824 */ /* 0x000fe200078e0a00 */
[----:B------:R-:W-:Y:S01]  /*2470*/  ISETP.GE.U32.AND P5, PT, R15, 0x7fffffb5, PT ;  /* 0x7fffffb50f00780c */ /* 0x000fe20003fa6070 */
[----:B------:R-:W-:-:S04]  /*2480*/  IMAD.HI.U32 R15, R2, R21, RZ ;  /* 0x00000015020f7227 */ /* 0x000fc800078e00ff */
[----:B------:R-:W-:Y:S01]  /*2490*/  @!P6 IMAD.MOV R56, RZ, RZ, -R56 ;  /* 0x000000ffff38e224 */ /* 0x000fe200078e0a38 */
[----:B------:R-:W-:Y:S01]  /*24a0*/  ISETP.GE.AND P6, PT, R20, RZ, PT ;  /* 0x000000ff1400720c */ /* 0x000fe20003fc6270 */
[----:B------:R-:W-:Y:S01]  /*24b0*/  IMAD.MOV R15, RZ, RZ, -R15 ;  /* 0x000000ffff0f7224 */ /* 0x000fe200078e0a0f */
[----:B------:R-:W-:Y:S01]  /*24c0*/  LOP3.LUT R20, R14, 0x1c, RZ, 0xfc, !PT ;  /* 0x0000001c0e147812 */ /* 0x000fe200078efcff */
[--C-:B------:R-:W-:Y:S02]  /*24d0*/  @!P3 IMAD.IADD R54, R54, 0x1, -R0.reuse ;  /* 0x000000013636b824 */ /* 0x100fe400078e0a00 */
[----:B------:R-:W-:Y:S01]  /*24e0*/  @!P4 IMAD.IADD R226, R226, 0x1, -R0 ;  /* 0x00000001e2e2c824 */ /* 0x000fe200078e0a00 */
[----:B------:R-:W-:Y:S01]  /*24f0*/  IABS R19, R20 ;  /* 0x0000001400137213 */ /* 0x000fe20000000000 */
[C---:B------:R-:W-:Y:S01]  /*2500*/  IMAD R224, R0.reuse, R15, R21 ;  /* 0x0000000f00e07224 */ /* 0x040fe200078e0215 */
[----:B------:R-:W-:Y:S01]  /*2510*/  ISETP.GT.U32.AND P3, PT, R0, R54, PT ;  /* 0x000000360000720c */ /* 0x000fe20003f64070 */
[----:B------:R-:W-:Y:S01]  /*2520*/  IMAD.HI.U32 R3, R2, R17, RZ ;  /* 0x0000001102037227 */ /* 0x000fe200078e00ff */
[C---:B------:R-:W-:Y:S01]  /*2530*/  ISETP.GT.U32.AND P4, PT, R0.reuse, R226, PT ;  /* 0x000000e20000720c */ /* 0x040fe20003f84070 */
[----:B------:R1:W-:Y:S01]  /*2540*/  LDGSTS.E [R239+0x2c00], [R118.64], !P5 ;  /* 0x02c0000076ef7fae */ /* 0x0003e2000e921844 */
[----:B------:R-:W-:Y:S01]  /*2550*/  IABS R21, R24 ;  /* 0x0000001800157213 */ /* 0x000fe20000000000 */
[----:B------:R-:W-:Y:S01]  /*2560*/  @!P6 IMAD.MOV R228, RZ, RZ, -R228 ;  /* 0x000000ffffe4e224 */ /* 0x000fe200078e0ae4 */
[----:B------:R-:W-:Y:S01]  /*2570*/  ISETP.GT.U32.AND P6, PT, R0, R224, PT ;  /* 0x000000e00000720c */ /* 0x000fe20003fc4070 */
[----:B------:R-:W-:-:S04]  /*2580*/  IMAD.HI.U32 R15, R2, R19, RZ ;  /* 0x00000013020f7227 */ /* 0x000fc800078e00ff */
[----:B------:R-:W-:Y:S02]  /*2590*/  IMAD.MOV R3, RZ, RZ, -R3 ;  /* 0x000000ffff037224 */ /* 0x000fe400078e0a03 */
[----:B------:R-:W-:Y:S02]  /*25a0*/  IMAD.MOV R15, RZ, RZ, -R15 ;  /* 0x000000ffff0f7224 */ /* 0x000fe400078e0a0f */
[----:B------:R-:W-:Y:S02]  /*25b0*/  IMAD R34, R0, R3, R17 ;  /* 0x0000000300227224 */ /* 0x000fe400078e0211 */
[--C-:B------:R-:W-:Y:S01]  /*25c0*/  @!P3 IMAD.IADD R54, R54, 0x1, -R0.reuse ;  /* 0x000000013636b824 */ /* 0x100fe200078e0a00 */
[----:B------:R-:W-:Y:S01]  /*25d0*/  ISETP.GE.AND P3, PT, R22, RZ, PT ;  /* 0x000000ff1600720c */ /* 0x000fe20003f66270 */
[----:B------:R-:W-:Y:S01]  /*25e0*/  IMAD R222, R0, R15, R19 ;  /* 0x0000000f00de7224 */ /* 0x000fe200078e0213 */
[----:B------:R-:W-:Y:S01]  /*25f0*/  LOP3.LUT R19, R14, 0x24, RZ, 0xfc, !PT ;  /* 0x000000240e137812 */ /* 0x000fe200078efcff */
[--C-:B------:R-:W-:Y:S01]  /*2600*/  @!P4 IMAD.IADD R226, R226, 0x1, -R0.reuse ;  /* 0x00000001e2e2c824 */ /* 0x100fe200078e0a00 */
[----:B------:R-:W-:Y:S01]  /*2610*/  ISETP.GT.U32.AND P4, PT, R0, R34, PT ;  /* 0x000000220000720c */ /* 0x000fe20003f84070 */
[----:B------:R-:W-:Y:S01]  /*2620*/  @!P6 IMAD.IADD R224, R224, 0x1, -R0 ;  /* 0x00000001e0e0e824 */ /* 0x000fe200078e0a00 */
[----:B------:R-:W-:Y:S01]  /*2630*/  IABS R15, R19 ;  /* 0x00000013000f7213 */ /* 0x000fe20000000000 */
[----:B------:R-:W-:Y:S01]  /*2640*/  @!P0 IMAD.MOV R54, RZ, RZ, -R54 ;  /* 0x000000ffff368224 */ /* 0x000fe200078e0a36 */
[----:B------:R-:W-:Y:S01]  /*2650*/  ISETP.GT.U32.AND P0, PT, R0, R222, PT ;  /* 0x000000de0000720c */ /* 0x000fe20003f04070 */
[----:B------:R-:W-:Y:S01]  /*2660*/  IMAD.HI.U32 R3, R2, R21, RZ ;  /* 0x0000001502037227 */ /* 0x000fe200078e00ff */
[----:B------:R-:W-:-:S02]  /*2670*/  ISETP.GT.U32.AND P6, PT, R0, R224, PT ;  /* 0x000000e00000720c */ /* 0x000fc40003fc4070 */
[----:B------:R-:W-:Y:S01]  /*2680*/  LOP3.LUT R22, R14, 0x2c, RZ, 0xfc, !PT ;  /* 0x0000002c0e167812 */ /* 0x000fe200078efcff */
[----:B------:R-:W-:Y:S02]  /*2690*/  IMAD.MOV R3, RZ, RZ, -R3 ;  /* 0x000000ffff037224 */ /* 0x000fe400078e0a03 */
[----:B------:R-:W-:Y:S01]  /*26a0*/  @!P3 IMAD.MOV R226, RZ, RZ, -R226 ;  /* 0x000000ffffe2b224 */ /* 0x000fe200078e0ae2 */
[----:B------:R-:W-:Y:S01]  /*26b0*/  IABS R16, R22 ;  /* 0x0000001600107213 */ /* 0x000fe20000000000 */
[----:B------:R-:W-:Y:S01]  /*26c0*/  IMAD R32, R0, R3, R21 ;  /* 0x0000000300207224 */ /* 0x000fe200078e0215 */
[----:B------:R-:W-:Y:S01]  /*26d0*/  LOP3.LUT R21, R14, 0x28, RZ, 0xfc, !PT ;  /* 0x000000280e157812 */ /* 0x000fe200078efcff */
[--C-:B------:R-:W-:Y:S01]  /*26e0*/  @!P4 IMAD.IADD R34, R34, 0x1, -R0.reuse ;  /* 0x000000012222c824 */ /* 0x100fe200078e0a00 */
[----:B------:R-:W-:Y:S01]  /*26f0*/  ISETP.GE.AND P3, PT, R18, RZ, PT ;  /* 0x000000ff1200720c */ /* 0x000fe20003f66270 */
[----:B------:R-:W-:Y:S01]  /*2700*/  @!P0 IMAD.IADD R222, R222, 0x1, -R0 ;  /* 0x00000001dede8824 */ /* 0x000fe200078e0a00 */
[----:B------:R-:W-:Y:S01]  /*2710*/  ISETP.GT.U32.AND P4, PT, R0, R32, PT ;  /* 0x000000200000720c */ /* 0x000fe20003f84070 */
[----:B------:R-:W-:Y:S01]  /*2720*/  IMAD.HI.U32 R3, R2, R15, RZ ;  /* 0x0000000f02037227 */ /* 0x000fe200078e00ff */
[----:B------:R-:W-:-:S02]  /*2730*/  ISETP.GT.U32.AND P0, PT, R0, R34, PT ;  /* 0x000000220000720c */ /* 0x000fc40003f04070 */
[----:B------:R-:W-:Y:S01]  /*2740*/  IABS R17, R21 ;  /* 0x0000001500117213 */ /* 0x000fe20000000000 */
[----:B------:R-:W-:Y:S01]  /*2750*/  @!P6 IMAD.IADD R224, R224, 0x1, -R0 ;  /* 0x00000001e0e0e824 */ /* 0x000fe200078e0a00 */
[----:B------:R-:W-:Y:S01]  /*2760*/  ISETP.GE.AND P6, PT, R23, RZ, PT ;  /* 0x000000ff1700720c */ /* 0x000fe20003fc6270 */
[----:B------:R-:W-:Y:S01]  /*2770*/  IMAD.MOV R3, RZ, RZ, -R3 ;  /* 0x000000ffff037224 */ /* 0x000fe200078e0a03 */
[----:B------:R-:W-:Y:S02]  /*2780*/  IADD3 R18, R225, -0x10, RZ ;  /* 0xfffffff0e1127810 */ /* 0x000fe40007ffe0ff */
[----:B------:R-:W-:Y:S01]  /*2790*/  LOP3.LUT R23, R14, 0x38, RZ, 0xfc, !PT ;  /* 0x000000380e177812 */ /* 0x000fe200078efcff */
[----:B------:R-:W-:Y:S02]  /*27a0*/  IMAD R220, R0, R3, R15 ;  /* 0x0000000300dc7224 */ /* 0x000fe400078e020f */
[----:B------:R-:W-:-:S04]  /*27b0*/  IMAD.HI.U32 R3, R2, R17, RZ ;  /* 0x0000001102037227 */ /* 0x000fc800078e00ff */
[--C-:B------:R-:W-:Y:S01]  /*27c0*/  @!P4 IMAD.IADD R32, R32, 0x1, -R0.reuse ;  /* 0x000000012020c824 */ /* 0x100fe200078e0a00 */
[----:B------:R-:W-:Y:S01]  /*27d0*/  ISETP.GT.U32.AND P4, PT, R0, R222, PT ;  /* 0x000000de0000720c */ /* 0x000fe20003f84070 */
[----:B------:R-:W-:Y:S01]  /*27e0*/  @!P0 IMAD.IADD R34, R34, 0x1, -R0 ;  /* 0x0000000122228824 */ /* 0x000fe200078e0a00 */
[C---:B------:R-:W-:Y:S01]  /*27f0*/  ISETP.GT.U32.AND P0, PT, R0.reuse, R220, PT ;  /* 0x000000dc0000720c */ /* 0x040fe20003f04070 */
[----:B------:R-:W-:Y:S01]  /*2800*/  IMAD.MOV R3, RZ, RZ, -R3 ;  /* 0x000000ffff037224 */ /* 0x000fe200078e0a03 */
[----:B------:R-:W-:Y:S01]  /*2810*/  ISETP.GT.U32.AND P1, PT, R0, R32, PT ;  /* 0x000000200000720c */ /* 0x000fe20003f24070 */
[----:B------:R-:W-:Y:S02]  /*2820*/  IMAD.MOV.U32 R15, RZ, RZ, R16 ;  /* 0x000000ffff0f7224 */ /* 0x000fe400078e0010 */
[----:B------:R-:W-:Y:S01]  /*2830*/  @!P6 IMAD.MOV R34, RZ, RZ, -R34 ;  /* 0x000000ffff22e224 */ /* 0x000fe200078e0a22 */
[----:B------:R-:W-:Y:S01]  /*2840*/  ISETP.GE.AND P6, PT, R20, RZ, PT ;  /* 0x000000ff1400720c */ /* 0x000fe20003fc6270 */
[----:B------:R-:W-:Y:S01]  /*2850*/  IMAD R210, R0, R3, R17 ;  /* 0x0000000300d27224 */ /* 0x000fe200078e0211 */
[----:B------:R-:W-:Y:S01]  /*2860*/  LOP3.LUT R20, R14, 0x30, RZ, 0xfc, !PT ;  /* 0x000000300e147812 */ /* 0x000fe200078efcff */
[----:B------:R-:W-:-:S03]  /*2870*/  IMAD.HI.U32 R3, R2, R15, RZ ;  /* 0x0000000f02037227 */ /* 0x000fc600078e00ff */
[----:B------:R-:W-:Y:S01]  /*2880*/  IABS R16, R20 ;  /* 0x0000001400107213 */ /* 0x000fe20000000000 */
[----:B------:R-:W-:Y:S02]  /*2890*/  IMAD.MOV R3, RZ, RZ, -R3 ;  /* 0x000000ffff037224 */ /* 0x000fe400078e0a03 */
[----:B------:R-:W-:Y:S01]  /*28a0*/  @!P4 IMAD.IADD R222, R222, 0x1, -R0 ;  /* 0x00000001dedec824 */ /* 0x000fe200078e0a00 */
[C---:B------:R-:W-:Y:S01]  /*28b0*/  ISETP.GT.U32.AND P4, PT, R0.reuse, R210, PT ;  /* 0x000000d20000720c */ /* 0x040fe20003f84070 */
[C---:B------:R-:W-:Y:S02]  /*28c0*/  IMAD R208, R0.reuse, R3, R15 ;  /* 0x0000000300d07224 */ /* 0x040fe400078e020f */
[----:B------:R-:W-:Y:S02]  /*28d0*/  @!P6 IMAD.MOV R222, RZ, RZ, -R222 ;  /* 0x000000ffffdee224 */ /* 0x000fe400078e0ade */
[----:B------:R-:W-:Y:S01]  /*28e0*/  IMAD.MOV.U32 R15, RZ, RZ, R16 ;  /* 0x000000ffff0f7224 */ /* 0x000fe200078e0010 */
[----:B------:R-:W-:Y:S01]  /*28f0*/  ISETP.GT.U32.AND P6, PT, R0, R208, PT ;  /* 0x000000d00000720c */ /* 0x000fe20003fc4070 */
[----:B------:R-:W-:Y:S01]  /*2900*/  @!P3 IMAD.MOV R224, RZ, RZ, -R224 ;  /* 0x000000ffffe0b224 */ /* 0x000fe200078e0ae0 */
[----:B------:R-:W-:Y:S01]  /*2910*/  ISETP.GE.U32.AND P3, PT, R18, 0x7fffffb1, PT ;  /* 0x7fffffb11200780c */ /* 0x000fe20003f66070 */
[----:B------:R-:W-:Y:S01]  /*2920*/  IMAD.HI.U32 R3, R2, R15, RZ ;  /* 0x0000000f02037227 */ /* 0x000fe200078e00ff */
[----:B------:R-:W-:-:S02]  /*2930*/  LOP3.LUT R18, R14, 0x34, RZ, 0xfc, !PT ;  /* 0x000000340e127812 */ /* 0x000fc400078efcff */
[----:B------:R-:W-:Y:S01]  /*2940*/  IABS R16, R23 ;  /* 0x0000001700107213 */ /* 0x000fe20000000000 */
[----:B------:R-:W-:Y:S01]  /*2950*/  IMAD.MOV R196, RZ, RZ, -R3 ;  /* 0x000000ffffc47224 */ /* 0x000fe200078e0a03 */
[----:B------:R-:W-:Y:S01]  /*2960*/  IABS R17, R18 ;  /* 0x0000001200117213 */ /* 0x000fe20000000000 */
[--C-:B------:R-:W-:Y:S01]  /*2970*/  @!P1 IMAD.IADD R32, R32, 0x1, -R0.reuse ;  /* 0x0000000120209824 */ /* 0x100fe200078e0a00 */
[----:B------:R-:W-:Y:S01]  /*2980*/  ISETP.GE.AND P1, PT, R24, RZ, PT ;  /* 0x000000ff1800720c */ /* 0x000fe20003f26270 */
[--C-:B------:R-:W-:Y:S02]  /*2990*/  @!P4 IMAD.IADD R210, R210, 0x1, -R0.reuse ;  /* 0x00000001d2d2c824 */ /* 0x100fe400078e0a00 */
[----:B------:R-:W-:Y:S02]  /*29a0*/  @!P6 IMAD.IADD R208, R208, 0x1, -R0 ;  /* 0x00000001d0d0e824 */ /* 0x000fe400078e0a00 */
[----:B------:R-:W-:Y:S01]  /*29b0*/  IMAD.HI.U32 R3, R2, R17, RZ ;  /* 0x0000001102037227 */ /* 0x000fe200078e00ff */
[C---:B------:R-:W-:Y:S01]  /*29c0*/  ISETP.GT.U32.AND P2, PT, R0.reuse, R210, PT ;  /* 0x000000d20000720c */ /* 0x040fe20003f44070 */
[----:B------:R1:W-:Y:S01]  /*29d0*/  LDGSTS.E [R239+0x3c00], [R126.64], !P3 ;  /* 0x03c000007eef7fae */ /* 0x0003e2000d921844 */
[C---:B------:R-:W-:Y:S01]  /*29e0*/  ISETP.GT.U32.AND P6, PT, R0.reuse, R208, PT ;  /* 0x000000d00000720c */ /* 0x040fe20003fc4070 */
[----:B------:R-:W-:-:S02]  /*29f0*/  IMAD R196, R0, R196, R15 ;  /* 0x000000c400c47224 */ /* 0x000fc400078e020f */
[----:B------:R-:W-:Y:S01]  /*2a00*/  IMAD.MOV.U32 R15, RZ, RZ, R16 ;  /* 0x000000ffff0f7224 */ /* 0x000fe200078e0010 */
[----:B------:R-:W-:Y:S01]  /*2a10*/  LOP3.LUT R16, R14, 0x3c, RZ, 0xfc, !PT ;  /* 0x0000003c0e107812 */ /* 0x000fe200078efcff */
[----:B------:R-:W-:Y:S02]  /*2a20*/  IMAD.MOV R42, RZ, RZ, -R3 ;  /* 0x000000ffff2a7224 */ /* 0x000fe400078e0a03 */
[----:B------:R-:W-:-:S04]  /*2a30*/  IMAD.HI.U32 R3, R2, R15, RZ ;  /* 0x0000000f02037227 */ /* 0x000fc800078e00ff */
[----:B------:R-:W-:Y:S01]  /*2a40*/  @!P0 IMAD.IADD R220, R220, 0x1, -R0 ;  /* 0x00000001dcdc8824 */ /* 0x000fe200078e0a00 */
[----:B------:R-:W-:Y:S01]  /*2a50*/  ISETP.GE.AND P0, PT, R19, RZ, PT ;  /* 0x000000ff1300720c */ /* 0x000fe20003f06270 */
[----:B------:R-:W-:Y:S02]  /*2a60*/  IMAD.MOV R3, RZ, RZ, -R3 ;  /* 0x000000ffff037224 */ /* 0x000fe400078e0a03 */
[----:B------:R-:W-:Y:S01]  /*2a70*/  @!P1 IMAD.MOV R32, RZ, RZ, -R32 ;  /* 0x000000ffff209224 */ /* 0x000fe200078e0a20 */
[----:B------:R-:W-:Y:S01]  /*2a80*/  ISETP.GE.AND P1, PT, R21, RZ, PT ;  /* 0x000000ff1500720c */ /* 0x000fe20003f26270 */
[C---:B------:R-:W-:Y:S01]  /*2a90*/  IMAD R30, R0.reuse, R3, R15 ;  /* 0x00000003001e7224 */ /* 0x040fe200078e020f */
[----:B------:R-:W-:Y:S01]  /*2aa0*/  ISETP.GT.U32.AND P4, PT, R0, R220, PT ;  /* 0x000000dc0000720c */ /* 0x000fe20003f84070 */
[--C-:B------:R-:W-:Y:S02]  /*2ab0*/  @!P6 IMAD.IADD R208, R208, 0x1, -R0.reuse ;  /* 0x00000001d0d0e824 */ /* 0x100fe400078e0a00 */
[----:B------:R-:W-:Y:S01]  /*2ac0*/  @!P2 IMAD.IADD R210, R210, 0x1, -R0 ;  /* 0x00000001d2d2a824 */ /* 0x000fe200078e0a00 */
[C---:B------:R-:W-:Y:S01]  /*2ad0*/  ISETP.GT.U32.AND P6, PT, R0.reuse, R30, PT ;  /* 0x0000001e0000720c */ /* 0x040fe20003fc4070 */
[C---:B------:R-:W-:Y:S01]  /*2ae0*/  IMAD R42, R0.reuse, R42, R17 ;  /* 0x0000002a002a7224 */ /* 0x040fe200078e0211 */
[----:B------:R-:W-:-:S02]  /*2af0*/  ISETP.GT.U32.AND P2, PT, R0, R196, PT ;  /* 0x000000c40000720c */ /* 0x000fc40003f44070 */
[----:B------:R-:W-:-:S03]  /*2b00*/  IABS R17, R16 ;  /* 0x0000001000117213 */ /* 0x000fc60000000000 */
[----:B------:R-:W-:Y:S01]  /*2b10*/  @!P1 IMAD.MOV R210, RZ, RZ, -R210 ;  /* 0x000000ffffd29224 */ /* 0x000fe200078e0ad2 */
[----:B------:R-:W-:Y:S01]  /*2b20*/  ISETP.GE.AND P1, PT, R20, RZ, PT ;  /* 0x000000ff1400720c */ /* 0x000fe20003f26270 */
[----:B------:R-:W-:Y:S01]  /*2b30*/  @!P4 IMAD.IADD R220, R220, 0x1, -R0 ;  /* 0x00000001dcdcc824 */ /* 0x000fe200078e0a00 */
[----:B------:R-:W-:Y:S01]  /*2b40*/  LOP3.LUT R20, R14, 0x40, RZ, 0xfc, !PT ;  /* 0x000000400e147812 */ /* 0x000fe200078efcff */
[----:B------:R-:W-:Y:S01]  /*2b50*/  IMAD.HI.U32 R3, R2, R17, RZ ;  /* 0x0000001102037227 */ /* 0x000fe200078e00ff */
[----:B------:R-:W-:Y:S02]  /*2b60*/  ISETP.GE.AND P4, PT, R22, RZ, PT ;  /* 0x000000ff1600720c */ /* 0x000fe40003f86270 */
[----:B------:R-:W-:Y:S01]  /*2b70*/  IABS R19, R20 ;  /* 0x0000001400137213 */ /* 0x000fe20000000000 */
[----:B------:R-:W-:Y:S01]  /*2b80*/  @!P0 IMAD.MOV R220, RZ, RZ, -R220 ;  /* 0x000000ffffdc8224 */ /* 0x000fe200078e0adc */
[----:B------:R-:W-:Y:S01]  /*2b90*/  ISETP.GT.U32.AND P0, PT, R0, R42, PT ;  /* 0x0000002a0000720c */ /* 0x000fe20003f04070 */
[--C-:B------:R-:W-:Y:S01]  /*2ba0*/  @!P6 IMAD.IADD R30, R30, 0x1, -R0.reuse ;  /* 0x000000011e1ee824 */ /* 0x100fe200078e0a00 */
[----:B------:R-:W-:Y:S01]  /*2bb0*/  LOP3.LUT R22, R14, 0x44, RZ, 0xfc, !PT ;  /* 0x000000440e167812 */ /* 0x000fe200078efcff */
[----:B------:R-:W-:-:S02]  /*2bc0*/  @!P2 IMAD.IADD R196, R196, 0x1, -R0 ;  /* 0x00000001c4c4a824 */ /* 0x000fc400078e0a00 */
[----:B------:R-:W-:Y:S01]  /*2bd0*/  IMAD.HI.U32 R15, R2, R19, RZ ;  /* 0x00000013020f7227 */ /* 0x000fe200078e00ff */
[C---:B------:R-:W-:Y:S02]  /*2be0*/  ISETP.GT.U32.AND P6, PT, R0.reuse, R30, PT ;  /* 0x0000001e0000720c */ /* 0x040fe40003fc4070 */
[----:B------:R-:W-:Y:S01]  /*2bf0*/  ISETP.GT.U32.AND P2, PT, R0, R196, PT ;  /* 0x000000c40000720c */ /* 0x000fe20003f44070 */
[----:B------:R-:W-:Y:S01]  /*2c00*/  IMAD.MOV R15, RZ, RZ, -R15 ;  /* 0x000000ffff0f7224 */ /* 0x000fe200078e0a0f */
[----:B------:R-:W-:Y:S01]  /*2c10*/  IABS R21, R22 ;  /* 0x0000001600157213 */ /* 0x000fe20000000000 */
[----:B------:R-:W-:Y:S02]  /*2c20*/  IMAD.MOV R28, RZ, RZ, -R3 ;  /* 0x000000ffff1c7224 */ /* 0x000fe400078e0a03 */
[----:B------:R-:W-:Y:S02]  /*2c30*/  @!P0 IMAD.IADD R42, R42, 0x1, -R0 ;  /* 0x000000012a2a8824 */ /* 0x000fe400078e0a00 */
[----:B------:R-:W-:-:S02]  /*2c40*/  IMAD R50, R0, R15, R19 ;  /* 0x0000000f00327224 */ /* 0x000fc400078e0213 */
[C---:B------:R-:W-:Y:S01]  /*2c50*/  IMAD R28, R0.reuse, R28, R17 ;  /* 0x0000001c001c7224 */ /* 0x040fe200078e0211 */
[----:B------:R-:W-:Y:S01]  /*2c60*/  ISETP.GT.U32.AND P0, PT, R0, R42, PT ;  /* 0x0000002a0000720c */ /* 0x000fe20003f04070 */
[--C-:B------:R-:W-:Y:S01]  /*2c70*/  @!P6 IMAD.IADD R30, R30, 0x1, -R0.reuse ;  /* 0x000000011e1ee824 */ /* 0x100fe200078e0a00 */
[----:B------:R-:W-:Y:S01]  /*2c80*/  ISETP.GT.U32.AND P6, PT, R0, R50, PT ;  /* 0x000000320000720c */ /* 0x000fe20003fc4070 */
[----:B------:R-:W-:Y:S01]  /*2c90*/  @!P2 IMAD.IADD R196, R196, 0x1, -R0 ;  /* 0x00000001c4c4a824 */ /* 0x000fe200078e0a00 */
[----:B------:R-:W-:Y:S01]  /*2ca0*/  ISETP.GE.AND P2, PT, R23, RZ, PT ;  /* 0x000000ff1700720c */ /* 0x000fe20003f46270 */
[----:B------:R-:W-:Y:S01]  /*2cb0*/  @!P4 IMAD.MOV R208, RZ, RZ, -R208 ;  /* 0x000000ffffd0c224 */ /* 0x000fe200078e0ad0 */
[----:B------:R-:W-:Y:S01]  /*2cc0*/  ISETP.GE.AND P4, PT, R18, RZ, PT ;  /* 0x000000ff1200720c */ /* 0x000fe20003f86270 */
[----:B------:R-:W-:Y:S01]  /*2cd0*/  @!P1 IMAD.MOV R196, RZ, RZ, -R196 ;  /* 0x000000ffffc49224 */ /* 0x000fe200078e0ac4 */
[----:B------:R-:W-:Y:S01]  /*2ce0*/  ISETP.GT.U32.AND P1, PT, R0, R28, PT ;  /* 0x0000001c0000720c */ /* 0x000fe20003f24070 */
[----:B------:R-:W-:Y:S01]  /*2cf0*/  IMAD.HI.U32 R3, R2, R21, RZ ;  /* 0x0000001502037227 */ /* 0x000fe200078e00ff */
[----:B------:R-:W-:-:S02]  /*2d00*/  IABS R17, R25 ;  /* 0x0000001900117213 */ /* 0x000fc40000000000 */
[----:B------:R-:W-:Y:S01]  /*2d10*/  LOP3.LUT R18, R14, 0x54, RZ, 0xfc, !PT ;  /* 0x000000540e127812 */ /* 0x000fe200078efcff */
[----:B------:R-:W-:Y:S02]  /*2d20*/  IMAD.MOV R3, RZ, RZ, -R3 ;  /* 0x000000ffff037224 */ /* 0x000fe400078e0a03 */
[--C-:B------:R-:W-:Y:S01]  /*2d30*/  @!P0 IMAD.IADD R42, R42, 0x1, -R0.reuse ;  /* 0x000000012a2a8824 */ /* 0x100fe200078e0a00 */
[----:B------:R-:W-:Y:S01]  /*2d40*/  ISETP.GE.AND P0, PT, R16, RZ, PT ;  /* 0x000000ff1000720c */ /* 0x000fe20003f06270 */
[----:B------:R-:W-:Y:S01]  /*2d50*/  @!P6 IMAD.IADD R50, R50, 0x1, -R0 ;  /* 0x000000013232e824 */ /* 0x000fe200078e0a00 */
[----:B------:R-:W-:Y:S01]  /*2d60*/  LOP3.LUT R16, R14, 0x50, RZ, 0xfc, !PT ;  /* 0x000000500e107812 */ /* 0x000fe200078efcff */
[----:B------:R-:W-:Y:S01]  /*2d70*/  IMAD R40, R0, R3, R21 ;  /* 0x0000000300287224 */ /* 0x000fe200078e0215 */
[----:B------:R-:W-:Y:S01]  /*2d80*/  IABS R23, R18 ;  /* 0x0000001200177213 */ /* 0x000fe20000000000 */
[----:B------:R-:W-:Y:S01]  /*2d90*/  @!P4 IMAD.MOV R42, RZ, RZ, -R42 ;  /* 0x000000ffff2ac224 */ /* 0x000fe200078e0a2a */
[----:B------:R-:W-:Y:S01]  /*2da0*/  ISETP.GE.AND P4, PT, R20, RZ, PT ;  /* 0x000000ff1400720c */ /* 0x000fe20003f86270 */
[----:B------:R-:W-:Y:S01]  /*2db0*/  @!P1 IMAD.IADD R28, R28, 0x1, -R0 ;  /* 0x000000011c1c9824 */ /* 0x000fe200078e0a00 */
[----:B------:R-:W-:Y:S01]  /*2dc0*/  ISETP.GT.U32.AND P6, PT, R0, R50, PT ;  /* 0x000000320000720c */ /* 0x000fe20003fc4070 */
[----:B------:R-:W-:Y:S01]  /*2dd0*/  IMAD.HI.U32 R3, R2, R17, RZ ;  /* 0x0000001102037227 */ /* 0x000fe200078e00ff */
[----:B------:R-:W-:-:S02]  /*2de0*/  LOP3.LUT R20, R14, 0x4c, RZ, 0xfc, !PT ;  /* 0x0000004c0e147812 */ /* 0x000fc400078efcff */
[C---:B------:R-:W-:Y:S01]  /*2df0*/  ISETP.GT.U32.AND P1, PT, R0.reuse, R28, PT ;  /* 0x0000001c0000720c */ /* 0x040fe20003f24070 */
[----:B------:R-:W-:Y:S01]  /*2e00*/  @!P2 IMAD.MOV R30, RZ, RZ, -R30 ;  /* 0x000000ffff1ea224 */ /* 0x000fe200078e0a1e */
[C---:B------:R-:W-:Y:S01]  /*2e10*/  ISETP.GT.U32.AND P2, PT, R0.reuse, R40, PT ;  /* 0x000000280000720c */ /* 0x040fe20003f44070 */
[----:B------:R-:W-:Y:S01]  /*2e20*/  IMAD.MOV R3, RZ, RZ, -R3 ;  /* 0x000000ffff037224 */ /* 0x000fe200078e0a03 */
[----:B------:R-:W-:Y:S02]  /*2e30*/  IABS R19, R20 ;  /* 0x0000001400137213 */ /* 0x000fe40000000000 */
[----:B------:R-:W-:Y:S01]  /*2e40*/  IABS R21, R16 ;  /* 0x0000001000157213 */ /* 0x000fe20000000000 */
[----:B------:R-:W-:Y:S02]  /*2e50*/  IMAD R26, R0, R3, R17 ;  /* 0x00000003001a7224 */ /* 0x000fe400078e0211 */
[----:B------:R-:W-:-:S04]  /*2e60*/  IMAD.HI.U32 R15, R2, R19, RZ ;  /* 0x00000013020f7227 */ /* 0x000fc800078e00ff */
[--C-:B------:R-:W-:Y:S01]  /*2e70*/  @!P6 IMAD.IADD R50, R50, 0x1, -R0.reuse ;  /* 0x000000013232e824 */ /* 0x100fe200078e0a00 */
[----:B------:R-:W-:Y:S01]  /*2e80*/  ISETP.GT.U32.AND P6, PT, R0, R26, PT ;  /* 0x0000001a0000720c */ /* 0x000fe20003fc4070 */
[----:B------:R-:W-:Y:S02]  /*2e90*/  IMAD.MOV R15, RZ, RZ, -R15 ;  /* 0x000000ffff0f7224 */ /* 0x000fe400078e0a0f */
[--C-:B------:R-:W-:Y:S02]  /*2ea0*/  @!P2 IMAD.IADD R40, R40, 0x1, -R0.reuse ;  /* 0x000000012828a824 */ /* 0x100fe400078e0a00 */
[----:B------:R-:W-:Y:S01]  /*2eb0*/  @!P1 IMAD.IADD R28, R28, 0x1, -R0 ;  /* 0x000000011c1c9824 */ /* 0x000fe200078e0a00 */
[----:B------:R-:W-:Y:S01]  /*2ec0*/  ISETP.GE.AND P1, PT, R22, RZ, PT ;  /* 0x000000ff1600720c */ /* 0x000fe20003f26270 */
[C---:B------:R-:W-:Y:S01]  /*2ed0*/  IMAD R24, R0.reuse, R15, R19 ;  /* 0x0000000f00187224 */ /* 0x040fe200078e0213 */
[----:B------:R-:W-:Y:S01]  /*2ee0*/  ISETP.GT.U32.AND P2, PT, R0, R40, PT ;  /* 0x000000280000720c */ /* 0x000fe20003f44070 */
[----:B------:R-:W-:Y:S01]  /*2ef0*/  @!P0 IMAD.MOV R28, RZ, RZ, -R28 ;  /* 0x000000ffff1c8224 */ /* 0x000fe200078e0a1c */
[----:B------:R-:W-:Y:S01]  /*2f00*/  LOP3.LUT R19, R14, 0x58, RZ, 0xfc, !PT ;  /* 0x000000580e137812 */ /* 0x000fe200078efcff */
[----:B------:R-:W-:Y:S01]  /*2f10*/  IMAD.HI.U32 R3, R2, R21, RZ ;  /* 0x0000001502037227 */ /* 0x000fe200078e00ff */
[----:B------:R-:W-:-:S02]  /*2f20*/  ISETP.GT.U32.AND P0, PT, R0, R24, PT ;  /* 0x000000180000720c */ /* 0x000fc40003f04070 */
[----:B------:R-:W-:Y:S01]  /*2f30*/  IABS R17, R19 ;  /* 0x0000001300117213 */ /* 0x000fe20000000000 */
[----:B------:R-:W-:-:S04]  /*2f40*/  IMAD.HI.U32 R15, R2, R23, RZ ;  /* 0x00000017020f7227 */ /* 0x000fc800078e00ff */
[----:B------:R-:W-:Y:S02]  /*2f50*/  IMAD.MOV R3, RZ, RZ, -R3 ;  /* 0x000000ffff037224 */ /* 0x000fe400078e0a03 */
[--C-:B------:R-:W-:Y:S02]  /*2f60*/  @!P6 IMAD.IADD R26, R26, 0x1, -R0.reuse ;  /* 0x000000011a1ae824 */ /* 0x100fe400078e0a00 */
[----:B------:R-:W-:Y:S02]  /*2f70*/  IMAD.MOV R15, RZ, RZ, -R15 ;  /* 0x000000ffff0f7224 */ /* 0x000fe400078e0a0f */
[C---:B------:R-:W-:Y:S01]  /*2f80*/  IMAD R48, R0.reuse, R3, R21 ;  /* 0x0000000300307224 */ /* 0x040fe200078e0215 */
[C---:B------:R-:W-:Y:S01]  /*2f90*/  ISETP.GT.U32.AND P6, PT, R0.reuse, R26, PT ;  /* 0x0000001a0000720c */ /* 0x040fe20003fc4070 */
[----:B------:R-:W-:Y:S01]  /*2fa0*/  IMAD R38, R0, R15, R23 ;  /* 0x0000000f00267224 */ /* 0x000fe200078e0217 */
[----:B------:R-:W-:Y:S01]  /*2fb0*/  LOP3.LUT R23, R14, 0x60, RZ, 0xfc, !PT ;  /* 0x000000600e177812 */ /* 0x000fe200078efcff */
[--C-:B------:R-:W-:Y:S01]  /*2fc0*/  @!P2 IMAD.IADD R40, R40, 0x1, -R0.reuse ;  /* 0x000000012828a824 */ /* 0x100fe200078e0a00 */
[----:B------:R-:W-:Y:S01]  /*2fd0*/  ISETP.GT.U32.AND P2, PT, R0, R48, PT ;  /* 0x000000300000720c */ /* 0x000fe20003f44070 */
[----:B------:R-:W-:Y:S01]  /*2fe0*/  @!P0 IMAD.IADD R24, R24, 0x1, -R0 ;  /* 0x0000000118188824 */ /* 0x000fe200078e0a00 */
[----:B------:R-:W-:Y:S01]  /*2ff0*/  IABS R21, R23 ;  /* 0x0000001700157213 */ /* 0x000fe20000000000 */
[----:B------:R-:W-:Y:S01]  /*3000*/  @!P1 IMAD.MOV R40, RZ, RZ, -R40 ;  /* 0x000000ffff289224 */ /* 0x000fe200078e0a28 */
[C---:B------:R-:W-:Y:S01]  /*3010*/  ISETP.GT.U32.AND P1, PT, R0.reuse, R38, PT ;  /* 0x000000260000720c */ /* 0x040fe20003f24070 */
[----:B------:R-:W-:Y:S01]  /*3020*/  IMAD.MOV.U32 R15, RZ, RZ, R17 ;  /* 0x000000ffff0f7224 */ /* 0x000fe200078e0011 */
[----:B------:R-:W-:Y:S01]  /*3030*/  ISETP.GT.U32.AND P0, PT, R0, R24, PT ;  /* 0x000000180000720c */ /* 0x000fe20003f04070 */
[----:B------:R-:W-:Y:S01]  /*3040*/  @!P4 IMAD.MOV R50, RZ, RZ, -R50 ;  /* 0x000000ffff32c224 */ /* 0x000fe200078e0a32 */
[----:B------:R-:W-:Y:S01]  /*3050*/  ISETP.GE.AND P4, PT, R25, RZ, PT ;  /* 0x000000ff1900720c */ /* 0x000fe20003f86270 */
[----:B------:R-:W-:Y:S01]  /*3060*/  IMAD.HI.U32 R3, R2, R15, RZ ;  /* 0x0000000f02037227 */ /* 0x000fe200078e00ff */
[----:B------:R-:W-:-:S03]  /*3070*/  LOP3.LUT R25, R14, 0x5c, RZ, 0xfc, !PT ;  /* 0x0000005c0e197812 */ /* 0x000fc600078efcff */
[--C-:B------:R-:W-:Y:S01]  /*3080*/  @!P6 IMAD.IADD R26, R26, 0x1, -R0.reuse ;  /* 0x000000011a1ae824 */ /* 0x100fe200078e0a00 */
[----:B------:R-:W-:Y:S01]  /*3090*/  ISETP.GE.AND P6, PT, R20, RZ, PT ;  /* 0x000000ff1400720c */ /* 0x000fe20003fc6270 */
[----:B------:R-:W-:Y:S01]  /*30a0*/  IMAD.MOV R3, RZ, RZ, -R3 ;  /* 0x000000ffff037224 */ /* 0x000fe200078e0a03 */
[----:B------:R-:W-:Y:S01]  /*30b0*/  IABS R17, R25 ;  /* 0x0000001900117213 */ /* 0x000fe20000000000 */
[--C-:B------:R-:W-:Y:S01]  /*30c0*/  @!P2 IMAD.IADD R48, R48, 0x1, -R0.reuse ;  /* 0x000000013030a824 */ /* 0x100fe200078e0a00 */
[----:B------:R-:W-:Y:S01]  /*30d0*/  IADD3 R20, R225, -0x14, RZ ;  /* 0xffffffece1147810 */ /* 0x000fe20007ffe0ff */
[----:B------:R-:W-:Y:S02]  /*30e0*/  IMAD R22, R0, R3, R15 ;  /* 0x0000000300167224 */ /* 0x000fe400078e020f */
[--C-:B------:R-:W-:Y:S01]  /*30f0*/  @!P1 IMAD.IADD R38, R38, 0x1, -R0.reuse ;  /* 0x0000000126269824 */ /* 0x100fe200078e0a00 */
[----:B------:R-:W-:Y:S01]  /*3100*/  ISETP.GT.U32.AND P2, PT, R0, R48, PT ;  /* 0x000000300000720c */ /* 0x000fe20003f44070 */
[----:B------:R-:W-:Y:S01]  /*3110*/  @!P0 IMAD.IADD R24, R24, 0x1, -R0 ;  /* 0x0000000118188824 */ /* 0x000fe200078e0a00 */
[----:B------:R-:W-:Y:S01]  /*3120*/  ISETP.GT.U32.AND P0, PT, R0, R22, PT ;  /* 0x000000160000720c */ /* 0x000fe20003f04070 */
[----:B------:R-:W-:Y:S01]  /*3130*/  IMAD.HI.U32 R3, R2, R17, RZ ;  /* 0x0000001102037227 */ /* 0x000fe200078e00ff */
[----:B------:R-:W-:-:S03]  /*3140*/  ISETP.GT.U32.AND P1, PT, R0, R38, PT ;  /* 0x000000260000720c */ /* 0x000fc60003f24070 */
[----:B------:R-:W-:Y:S01]  /*3150*/  @!P6 IMAD.MOV R24, RZ, RZ, -R24 ;  /* 0x000000ffff18e224 */ /* 0x000fe200078e0a18 */
[----:B------:R-:W-:Y:S01]  /*3160*/  ISETP.GE.AND P6, PT, R16, RZ, PT ;  /* 0x000000ff1000720c */ /* 0x000fe20003fc6270 */
[----:B------:R-:W-:-:S04]  /*3170*/  IMAD.HI.U32 R15, R2, R21, RZ ;  /* 0x00000015020f7227 */ /* 0x000fc800078e00ff */
[----:B------:R-:W-:Y:S02]  /*3180*/  IMAD.MOV R3, RZ, RZ, -R3 ;  /* 0x000000ffff037224 */ /* 0x000fe400078e0a03 */
[----:B------:R-:W-:Y:S01]  /*3190*/  @!P4 IMAD.MOV R26, RZ, RZ, -R26 ;  /* 0x000000ffff1ac224 */ /* 0x000fe200078e0a1a */
[----:B------:R-:W-:Y:S01]  /*31a0*/  ISETP.GE.U32.AND P4, PT, R20, 0x7fffffad, PT ;  /* 0x7fffffad1400780c */ /* 0x000fe20003f86070 */
[----:B------:R-:W-:Y:S02]  /*31b0*/  IMAD.MOV R15, RZ, RZ, -R15 ;  /* 0x000000ffff0f7224 */ /* 0x000fe400078e0a0f */
[----:B------:R-:W-:Y:S01]  /*31c0*/  IMAD R20, R0, R3, R17 ;  /* 0x0000000300147224 */ /* 0x000fe200078e0211 */
[----:B------:R-:W-:Y:S01]  /*31d0*/  IADD3 R3, R225, -0x18, RZ ;  /* 0xffffffe8e1037810 */ /* 0x000fe20007ffe0ff */
[--C-:B------:R-:W-:Y:S01]  /*31e0*/  @!P2 IMAD.IADD R48, R48, 0x1, -R0.reuse ;  /* 0x000000013030a824 */ /* 0x100fe200078e0a00 */
[----:B------:R-:W-:Y:S01]  /*31f0*/  ISETP.GE.AND P2, PT, R18, RZ, PT ;  /* 0x000000ff1200720c */ /* 0x000fe20003f46270 */
[--C-:B------:R-:W-:Y:S01]  /*3200*/  @!P0 IMAD.IADD R22, R22, 0x1, -R0.reuse ;  /* 0x0000000116168824 */ /* 0x100fe200078e0a00 */
[----:B------:R-:W-:Y:S01]  /*3210*/  IABS R17, R27 ;  /* 0x0000001b00117213 */ /* 0x000fe20000000000 */
[----:B------:R-:W-:Y:S01]  /*3220*/  IMAD R46, R0, R15, R21 ;  /* 0x0000000f002e7224 */ /* 0x000fe200078e0215 */
[----:B------:R-:W-:Y:S01]  /*3230*/  LOP3.LUT R21, R14, 0x68, RZ, 0xfc, !PT ;  /* 0x000000680e157812 */ /* 0x000fe200078efcff */
[----:B------:R-:W-:Y:S01]  /*3240*/  @!P1 IMAD.IADD R38, R38, 0x1, -R0 ;  /* 0x0000000126269824 */ /* 0x000fe200078e0a00 */
[C---:B------:R-:W-:Y:S01]  /*3250*/  ISETP.GT.U32.AND P1, PT, R0.reuse, R20, PT ;  /* 0x000000140000720c */ /* 0x040fe20003f24070 */
[----:B------:R-:W-:Y:S01]  /*3260*/  @!P6 IMAD.MOV R48, RZ, RZ, -R48 ;  /* 0x000000ffff30e224 */ /* 0x000fe200078e0a30 */
[C---:B------:R-:W-:Y:S01]  /*3270*/  ISETP.GT.U32.AND P0, PT, R0.reuse, R22, PT ;  /* 0x000000160000720c */ /* 0x040fe20003f04070 */
[----:B------:R1:W-:Y:S01]  /*3280*/  LDGSTS.E [R239+0x4c00], [R134.64], !P4 ;  /* 0x04c0000086ef7fae */ /* 0x0003e2000e121844 */
[----:B------:R-:W-:-:S03]  /*3290*/  ISETP.GT.U32.AND P6, PT, R0, R46, PT ;  /* 0x0000002e0000720c */ /* 0x000fc60003fc4070 */
[----:B------:R-:W-:Y:S01]  /*32a0*/  @!P2 IMAD.MOV R38, RZ, RZ, -R38 ;  /* 0x000000ffff26a224 */ /* 0x000fe200078e0a26 */
[----:B------:R-:W-:Y:S02]  /*32b0*/  ISETP.GE.U32.AND P2, PT, R3, 0x7fffffa9, PT ;  /* 0x7fffffa90300780c */ /* 0x000fe40003f46070 */
[----:B------:R-:W-:-:S03]  /*32c0*/  IABS R3, R21 ;  /* 0x0000001500037213 */ /* 0x000fc60000000000 */
[--C-:B------:R-:W-:Y:S01]  /*32d0*/  @!P1 IMAD.IADD R20, R20, 0x1, -R0.reuse ;  /* 0x0000000114149824 */ /* 0x100fe200078e0a00 */
[----:B------:R-:W-:Y:S01]  /*32e0*/  ISETP.GE.AND P1, PT, R25, RZ, PT ;  /* 0x000000ff1900720c */ /* 0x000fe20003f26270 */
[--C-:B------:R-:W-:Y:S01]  /*32f0*/  @!P0 IMAD.IADD R22, R22, 0x1, -R0.reuse ;  /* 0x0000000116168824 */ /* 0x100fe200078e0a00 */
[----:B------:R-:W-:Y:S01]  /*3300*/  ISETP.GE.AND P0, PT, R19, RZ, PT ;  /* 0x000000ff1300720c */ /* 0x000fe20003f06270 */
[----:B------:R-:W-:Y:S01]  /*3310*/  @!P6 IMAD.IADD R46, R46, 0x1, -R0 ;  /* 0x000000012e2ee824 */ /* 0x000fe200078e0a00 */
[----:B------:R-:W-:Y:S01]  /*3320*/  ISETP.GT.U32.AND P6, PT, R0, R20, PT ;  /* 0x000000140000720c */ /* 0x000fe20003fc4070 */
[----:B------:R-:W-:Y:S01]  /*3330*/  IMAD.MOV.U32 R19, RZ, RZ, R3 ;  /* 0x000000ffff137224 */ /* 0x000fe200078e0003 */
[----:B------:R-:W-:Y:S01]  /*3340*/  LOP3.LUT R25, R14, 0x6c, RZ, 0xfc, !PT ;  /* 0x0000006c0e197812 */ /* 0x000fe200078efcff */
[----:B------:R-:W-:Y:S01]  /*3350*/  IMAD.HI.U32 R3, R2, R17, RZ ;  /* 0x0000001102037227 */ /* 0x000fe200078e00ff */
[----:B------:R-:W-:Y:S01]  /*3360*/  ISETP.GT.U32.AND P5, PT, R0, R46, PT ;  /* 0x0000002e0000720c */ /* 0x000fe20003fa4070 */
[----:B------:R1:W-:Y:S01]  /*3370*/  LDGSTS.E [R239+0x5c00], [R142.64], !P2 ;  /* 0x05c000008eef7fae */ /* 0x0003e2000d121844 */
[----:B------:R-:W-:Y:S01]  /*3380*/  IABS R29, R25 ;  /* 0x00000019001d7213 */ /* 0x000fe20000000000 */
[----:B------:R-:W-:-:S04]  /*3390*/  IMAD.HI.U32 R15, R2, R19, RZ ;  /* 0x00000013020f7227 */ /* 0x000fc800078e00ff */
[----:B------:R-:W-:Y:S02]  /*33a0*/  IMAD.MOV R3, RZ, RZ, -R3 ;  /* 0x000000ffff037224 */ /* 0x000fe400078e0a03 */
[----:B------:R-:W-:Y:S02]  /*33b0*/  IMAD.MOV R15, RZ, RZ, -R15 ;  /* 0x000000ffff0f7224 */ /* 0x000fe400078e0a0f */
[C---:B------:R-:W-:Y:S02]  /*33c0*/  IMAD R36, R0.reuse, R3, R17 ;  /* 0x0000000300247224 */ /* 0x040fe400078e0211 */
[----:B------:R-:W-:Y:S01]  /*33d0*/  IMAD R18, R0, R15, R19 ;  /* 0x0000000f00127224 */ /* 0x000fe200078e0213 */
[----:B------:R-:W-:Y:S01]  /*33e0*/  IADD3 R15, R225, -0x1c, RZ ;  /* 0xffffffe4e10f7810 */ /* 0x000fe20007ffe0ff */
[--C-:B------:R-:W-:Y:S01]  /*33f0*/  @!P6 IMAD.IADD R20, R20, 0x1, -R0.reuse ;  /* 0x000000011414e824 */ /* 0x100fe200078e0a00 */
[----:B------:R-:W-:Y:S01]  /*3400*/  ISETP.GT.U32.AND P6, PT, R0, R36, PT ;  /* 0x000000240000720c */ /* 0x000fe20003fc4070 */
[----:B------:R-:W-:Y:S01]  /*3410*/  @!P5 IMAD.IADD R46, R46, 0x1, -R0 ;  /* 0x000000012e2ed824 */ /* 0x000fe200078e0a00 */
[----:B------:R-:W-:Y:S01]  /*3420*/  ISETP.GT.U32.AND P5, PT, R0, R18, PT ;  /* 0x000000120000720c */ /* 0x000fe20003fa4070 */
[----:B------:R-:W-:Y:S01]  /*3430*/  @!P0 IMAD.MOV R22, RZ, RZ, -R22 ;  /* 0x000000ffff168224 */ /* 0x000fe200078e0a16 */
[----:B------:R-:W-:Y:S01]  /*3440*/  ISETP.GE.AND P0, PT, R23, RZ, PT ;  /* 0x000000ff1700720c */ /* 0x000fe20003f06270 */
[----:B------:R-:W-:Y:S01]  /*3450*/  IMAD.HI.U32 R3, R2, R29, RZ ;  /* 0x0000001d02037227 */ /* 0x000fe200078e00ff */
[----:B------:R-:W-:-:S02]  /*3460*/  LOP3.LUT R19, R14, 0x70, RZ, 0xfc, !PT ;  /* 0x000000700e137812 */ /* 0x000fc400078efcff */
[----:B------:R-:W-:Y:S01]  /*3470*/  LOP3.LUT R23, R14, 0x78, RZ, 0xfc, !PT ;  /* 0x000000780e177812 */ /* 0x000fe200078efcff */
[----:B------:R-:W-:Y:S01]  /*3480*/  @!P1 IMAD.MOV R20, RZ, RZ, -R20 ;  /* 0x000000ffff149224 */ /* 0x000fe200078e0a14 */
[----:B------:R-:W-:Y:S01]  /*3490*/  ISETP.GE.U32.AND P1, PT, R15, 0x7fffffa5, PT ;  /* 0x7fffffa50f00780c */ /* 0x000fe20003f26070 */
[----:B------:R-:W-:Y:S01]  /*34a0*/  IMAD.MOV R3, RZ, RZ, -R3 ;  /* 0x000000ffff037224 */ /* 0x000fe200078e0a03 */
[----:B------:R-:W-:Y:S01]  /*34b0*/  IABS R15, R19 ;  /* 0x00000013000f7213 */ /* 0x000fe20000000000 */
[--C-:B------:R-:W-:Y:S02]  /*34c0*/  @!P6 IMAD.IADD R36, R36, 0x1, -R0.reuse ;  /* 0x000000012424e824 */ /* 0x100fe400078e0a00 */
[----:B------:R-:W-:Y:S02]  /*34d0*/  @!P5 IMAD.IADD R18, R18, 0x1, -R0 ;  /* 0x000000011212d824 */ /* 0x000fe400078e0a00 */
[C---:B------:R-:W-:Y:S01]  /*34e0*/  IMAD R16, R0.reuse, R3, R29 ;  /* 0x0000000300107224 */ /* 0x040fe200078e021d */
[----:B------:R-:W-:Y:S01]  /*34f0*/  ISETP.GT.U32.AND P5, PT, R0, R36, PT ;  /* 0x000000240000720c */ /* 0x000fe20003fa4070 */
[----:B------:R-:W-:Y:S01]  /*3500*/  @!P0 IMAD.MOV R46, RZ, RZ, -R46 ;  /* 0x000000ffff2e8224 */ /* 0x000fe200078e0a2e */
[----:B------:R-:W-:Y:S01]  /*3510*/  ISETP.GE.AND P0, PT, R27, RZ, PT ;  /* 0x000000ff1b00720c */ /* 0x000fe20003f06270 */
[----:B------:R-:W-:Y:S01]  /*3520*/  IMAD.HI.U32 R3, R2, R15, RZ ;  /* 0x0000000f02037227 */ /* 0x000fe200078e00ff */
[----:B------:R-:W-:Y:S01]  /*3530*/  LOP3.LUT R27, R14, 0x74, RZ, 0xfc, !PT ;  /* 0x000000740e1b7812 */ /* 0x000fe200078efcff */
[----:B------:R1:W-:Y:S01]  /*3540*/  LDGSTS.E [R239+0x6c00], [R150.64], !P1 ;  /* 0x06c0000096ef7fae */ /* 0x0003e2000c921844 */
[C---:B------:R-:W-:Y:S01]  /*3550*/  ISETP.GT.U32.AND P3, PT, R0.reuse, R18, PT ;  /* 0x000000120000720c */ /* 0x040fe20003f64070 */
[----:B------:R-:W-:Y:S01]  /*3560*/  IMAD.MOV R3, RZ, RZ, -R3 ;  /* 0x000000ffff037224 */ /* 0x000fe200078e0a03 */
[----:B------:R-:W-:-:S02]  /*3570*/  ISETP.GT.U32.AND P6, PT, R0, R16, PT ;  /* 0x000000100000720c */ /* 0x000fc40003fc4070 */
[----:B------:R-:W-:Y:S01]  /*3580*/  LOP3.LUT R14, R14, 0x7c, RZ, 0xfc, !PT ;  /* 0x0000007c0e0e7812 */ /* 0x000fe200078efcff */
[----:B------:R-:W-:Y:S01]  /*3590*/  IMAD R44, R0, R3, R15 ;  /* 0x00000003002c7224 */ /* 0x000fe200078e020f */
[----:B------:R-:W-:Y:S01]  /*35a0*/  IABS R17, R27 ;  /* 0x0000001b00117213 */ /* 0x000fe20000000000 */
[----:B------:R-:W-:Y:S01]  /*35b0*/  @!P5 IMAD.IADD R36, R36, 0x1, -R0 ;  /* 0x000000012424d824 */ /* 0x000fe200078e0a00 */
[----:B------:R-:W-:Y:S02]  /*35c0*/  IABS R29, R23 ;  /* 0x00000017001d7213 */ /* 0x000fe40000000000 */
[----:B------:R-:W-:Y:S01]  /*35d0*/  IABS R31, R14 ;  /* 0x0000000e001f7213 */ /* 0x000fe20000000000 */
[----:B------:R-:W-:Y:S01]  /*35e0*/  IMAD.HI.U32 R3, R2, R17, RZ ;  /* 0x0000001102037227 */ /* 0x000fe200078e00ff */
[----:B------:R-:W-:-:S03]  /*35f0*/  ISETP.GT.U32.AND P5, PT, R0, R44, PT ;  /* 0x0000002c0000720c */ /* 0x000fc60003fa4070 */
[----:B------:R-:W-:-:S04]  /*3600*/  IMAD.HI.U32 R15, R2, R29, RZ ;  /* 0x0000001d020f7227 */ /* 0x000fc800078e00ff */
[----:B------:R-:W-:-:S04]  /*3610*/  IMAD.HI.U32 R2, R2, R31, RZ ;  /* 0x0000001f02027227 */ /* 0x000fc800078e00ff */
[----:B------:R-:W-:Y:S02]  /*3620*/  IMAD.MOV R3, RZ, RZ, -R3 ;  /* 0x000000ffff037224 */ /* 0x000fe400078e0a03 */
[--C-:B------:R-:W-:Y:S01]  /*3630*/  @!P3 IMAD.IADD R18, R18, 0x1, -R0.reuse ;  /* 0x000000011212b824 */ /* 0x100fe200078e0a00 */
[----:B------:R-:W-:Y:S01]  /*3640*/  ISETP.GE.AND P3, PT, R21, RZ, PT ;  /* 0x000000ff1500720c */ /* 0x000fe20003f66270 */
[----:B------:R-:W-:Y:S02]  /*3650*/  @!P6 IMAD.IADD R16, R16, 0x1, -R0 ;  /* 0x000000011010e824 */ /* 0x000fe400078e0a00 */
[----:B------:R-:W-:Y:S02]  /*3660*/  IMAD.MOV R21, RZ, RZ, -R2 ;  /* 0x000000ffff157224 */ /* 0x000fe400078e0a02 */
[C---:B------:R-:W-:Y:S01]  /*3670*/  IMAD R2, R0.reuse, R3, R17 ;  /* 0x0000000300027224 */ /* 0x040fe200078e0211 */
[----:B------:R-:W-:Y:S01]  /*3680*/  ISETP.GT.U32.AND P6, PT, R0, R16, PT ;  /* 0x000000100000720c */ /* 0x000fe20003fc4070 */
[----:B------:R-:W-:Y:S01]  /*3690*/  IMAD.MOV R15, RZ, RZ, -R15 ;  /* 0x000000ffff0f7224 */ /* 0x000fe200078e0a0f */
[----:B------:R-:W-:Y:S01]  /*36a0*/  IADD3 R17, R225, -0x20, RZ ;  /* 0xffffffe0e1117810 */ /* 0x000fe20007ffe0ff */
[----:B------:R-:W-:Y:S01]  /*36b0*/  @!P5 IMAD.IADD R44, R44, 0x1, -R0 ;  /* 0x000000012c2cd824 */ /* 0x000fe200078e0a00 */
[C---:B------:R-:W-:Y:S01]  /*36c0*/  ISETP.GT.U32.AND P4, PT, R0.reuse, R2, PT ;  /* 0x000000020000720c */ /* 0x040fe20003f84070 */
[----:B------:R-:W-:-:S02]  /*36d0*/  IMAD R3, R0, R15, R29 ;  /* 0x0000000f00037224 */ /* 0x000fc400078e021d */
[C---:B------:R-:W-:Y:S01]  /*36e0*/  IMAD R15, R0.reuse, R21, R31 ;  /* 0x00000015000f7224 */ /* 0x040fe200078e021f */
[C---:B------:R-:W-:Y:S01]  /*36f0*/  ISETP.GT.U32.AND P5, PT, R0.reuse, R44, PT ;  /* 0x0000002c0000720c */ /* 0x040fe20003fa4070 */
[----:B------:R-:W-:Y:S01]  /*3700*/  @!P0 IMAD.MOV R36, RZ, RZ, -R36 ;  /* 0x000000ffff248224 */ /* 0x000fe200078e0a24 */
[C---:B------:R-:W-:Y:S01]  /*3710*/  ISETP.GT.U32.AND P0, PT, R0.reuse, R3, PT ;  /* 0x000000030000720c */ /* 0x040fe20003f04070 */
[----:B------:R-:W-:Y:S01]  /*3720*/  @!P3 IMAD.MOV R18, RZ, RZ, -R18 ;  /* 0x000000ffff12b224 */ /* 0x000fe200078e0a12 */
[----:B------:R-:W-:Y:S01]  /*3730*/  ISETP.GT.U32.AND P3, PT, R0, R15, PT ;  /* 0x0000000f0000720c */ /* 0x000fe20003f64070 */
[----:B------:R-:W-:Y:S01]  /*3740*/  @!P6 IMAD.IADD R16, R16, 0x1, -R0 ;  /* 0x000000011010e824 */ /* 0x000fe200078e0a00 */
[----:B------:R-:W-:-:S03]  /*3750*/  ISETP.GE.AND P6, PT, R25, RZ, PT ;  /* 0x000000ff1900720c */ /* 0x000fc60003fc6270 */
[----:B------:R-:W-:-:S04]  /*3760*/  @!P4 IMAD.IADD R2, R2, 0x1, -R0 ;  /* 0x000000010202c824 */ /* 0x000fc800078e0a00 */
[--C-:B------:R-:W-:Y:S01]  /*3770*/  @!P5 IMAD.IADD R44, R44, 0x1, -R0.reuse ;  /* 0x000000012c2cd824 */ /* 0x100fe200078e0a00 */
[C---:B------:R-:W-:Y:S01]  /*3780*/  ISETP.GT.U32.AND P2, PT, R0.reuse, R2, PT ;  /* 0x000000020000720c */ /* 0x040fe20003f44070 */
[--C-:B------:R-:W-:Y:S01]  /*3790*/  @!P0 IMAD.IADD R3, R3, 0x1, -R0.reuse ;  /* 0x0000000103038824 */ /* 0x100fe200078e0a00 */
[----:B------:R-:W-:Y:S01]  /*37a0*/  ISETP.GE.AND P5, PT, R19, RZ, PT ;  /* 0x000000ff1300720c */ /* 0x000fe20003fa6270 */
[----:B------:R-:W-:Y:S01]  /*37b0*/  @!P3 IMAD.IADD R15, R15, 0x1, -R0 ;  /* 0x000000010f0fb824 */ /* 0x000fe200078e0a00 */
[----:B------:R-:W-:Y:S01]  /*37c0*/  ISETP.GE.AND P0, PT, R27, RZ, PT ;  /* 0x000000ff1b00720c */ /* 0x000fe20003f06270 */
[----:B------:R-:W-:Y:S01]  /*37d0*/  @!P6 IMAD.MOV R16, RZ, RZ, -R16 ;  /* 0x000000ffff10e224 */ /* 0x000fe200078e0a10 */
[C---:B------:R-:W-:Y:S02]  /*37e0*/  ISETP.GT.U32.AND P1, PT, R0.reuse, R3, PT ;  /* 0x000000030000720c */ /* 0x040fe40003f24070 */
[----:B------:R-:W-:Y:S02]  /*37f0*/  ISETP.GE.U32.AND P6, PT, R17, 0x7fffffa1, PT ;  /* 0x7fffffa11100780c */ /* 0x000fe40003fc6070 */
[----:B------:R-:W-:-:S02]  /*3800*/  ISETP.GT.U32.AND P3, PT, R0, R15, PT ;  /* 0x0000000f0000720c */ /* 0x000fc40003f64070 */
[----:B------:R-:W-:Y:S01]  /*3810*/  IADD3 R17, R225, -0x24, RZ ;  /* 0xffffffdce1117810 */ /* 0x000fe20007ffe0ff */
[----:B------:R-:W-:Y:S01]  /*3820*/  @!P2 IMAD.IADD R2, R2, 0x1, -R0 ;  /* 0x000000010202a824 */ /* 0x000fe200078e0a00 */
[----:B------:R-:W-:Y:S01]  /*3830*/  ISETP.GE.AND P2, PT, R23, RZ, PT ;  /* 0x000000ff1700720c */ /* 0x000fe20003f46270 */
[----:B------:R-:W-:Y:S01]  /*3840*/  @!P5 IMAD.MOV R44, RZ, RZ, -R44 ;  /* 0x000000ffff2cd224 */ /* 0x000fe200078e0a2c */
[----:B------:R-:W-:Y:S01]  /*3850*/  ISETP.GE.AND P5, PT, R14, RZ, PT ;  /* 0x000000ff0e00720c */ /* 0x000fe20003fa6270 */
[----:B------:R-:W-:Y:S01]  /*3860*/  @!P0 IMAD.MOV R2, RZ, RZ, -R2 ;  /* 0x000000ffff028224 */ /* 0x000fe200078e0a02 */
[----:B------:R-:W-:Y:S01]  /*3870*/  ISETP.GE.U32.AND P4, PT, R17, 0x7fffff9d, PT ;  /* 0x7fffff9d1100780c */ /* 0x000fe20003f86070 */
[--C-:B------:R-:W-:Y:S01]  /*3880*/  @!P1 IMAD.IADD R3, R3, 0x1, -R0.reuse ;  /* 0x0000000103039824 */ /* 0x100fe200078e0a00 */
[C---:B------:R-:W-:Y:S01]  /*3890*/  IADD3 R14, R225.reuse, -0x30, RZ ;  /* 0xffffffd0e10e7810 */ /* 0x040fe20007ffe0ff */
[----:B------:R1:W-:Y:S01]  /*38a0*/  LDGSTS.E [R239+0x7c00], [R158.64], !P6 ;  /* 0x07c000009eef7fae */ /* 0x0003e2000f121844 */
[----:B------:R-:W-:Y:S01]  /*38b0*/  IADD3 R17, R225, -0x28, RZ ;  /* 0xffffffd8e1117810 */ /* 0x000fe20007ffe0ff */
[----:B------:R-:W-:Y:S01]  /*38c0*/  @!P3 IMAD.IADD R15, R15, 0x1, -R0 ;  /* 0x000000010f0fb824 */ /* 0x000fe200078e0a00 */
[----:B------:R-:W-:Y:S01]  /*38d0*/  ISETP.GE.U32.AND P1, PT, R14, 0x7fffff91, PT ;  /* 0x7fffff910e00780c */ /* 0x000fe20003f26070 */
[----:B------:R-:W-:Y:S01]  /*38e0*/  IMAD.MOV.U32 R14, RZ, RZ, R3 ;  /* 0x000000ffff0e7224 */ /* 0x000fe200078e0003 */
[----:B------:R-:W-:Y:S01]  /*38f0*/  ISETP.GE.U32.AND P6, PT, R17, 0x7fffff99, PT ;  /* 0x7fffff991100780c */ /* 0x000fe20003fc6070 */
[----:B------:R-:W-:Y:S01]  /*3900*/  IMAD.MOV.U32 R0, RZ, RZ, R15 ;  /* 0x000000ffff007224 */ /* 0x000fe200078e000f */
[----:B------:R-:W-:Y:S01]  /*3910*/  IADD3 R17, R225, -0x2c, RZ ;  /* 0xffffffd4e1117810 */ /* 0x000fe20007ffe0ff */
[----:B------:R-:W-:Y:S01]  /*3920*/  @!P2 IMAD.MOV R14, RZ, RZ, -R14 ;  /* 0x000000ffff0ea224 */ /* 0x000fe200078e0a0e */
[----:B------:R-:W-:Y:S01]  /*3930*/  ISETP.NE.AND P2, PT, RZ, c[0x0][0x17c], PT ;  /* 0x00005f00ff007a0c */ /* 0x000fe20003f45270 */
[----:B------:R-:W-:Y:S01]  /*3940*/  @!P5 IMAD.MOV R0, RZ, RZ, -R0 ;  /* 0x000000ffff00d224 */ /* 0x000fe200078e0a00 */
[----:B------:R-:W-:Y:S01]  /*3950*/  ISETP.GE.U32.AND P0, PT, R17, 0x7fffff95, PT ;  /* 0x7fffff951100780c */ /* 0x000fe20003f06070 */
[----:B------:R1:W-:Y:S01]  /*3960*/  LDGSTS.E [R239+0x8c00], [R166.64], !P4 ;  /* 0x08c00000a6ef7fae */ /* 0x0003e2000e121844 */
[----:B------:R-:W-:-:S02]  /*3970*/  LOP3.LUT R15, RZ, c[0x0][0x17c], RZ, 0x33, !PT ;  /* 0x00005f00ff0f7a12 */ /* 0x000fc400078e33ff */
[----:B------:R-:W-:Y:S02]  /*3980*/  IADD3 R3, R225, -0x38, RZ ;  /* 0xffffffc8e1037810 */ /* 0x000fe40007ffe0ff */
[----:B------:R-:W-:Y:S01]  /*3990*/  SEL R230, R15, R230, !P2 ;  /* 0x000000e60fe67207 */ /* 0x000fe20005000000 */
[----:B------:R1:W-:Y:S01]  /*39a0*/  LDGSTS.E [R239+0x9c00], [R174.64], !P6 ;  /* 0x09c00000aeef7fae */ /* 0x0003e2000f121844 */
[----:B------:R-:W-:Y:S02]  /*39b0*/  ISETP.GT.AND P4, PT, R234, 0x3f, PT ;  /* 0x0000003fea00780c */ /* 0x000fe40003f84270 */
[----:B------:R-:W-:Y:S01]  /*39c0*/  ISETP.GE.U32.AND P5, PT, R3, 0x7fffff89, PT ;  /* 0x7fffff890300780c */ /* 0x000fe20003fa6070 */
[----:B------:R-:W-:Y:S01]  /*39d0*/  IMAD R230, R230, c[0x0][0x190], RZ ;  /* 0x00006400e6e67a24 */ /* 0x000fe200078e02ff */
[C---:B------:R-:W-:Y:S01]  /*39e0*/  SEL R229, R15.reuse, R56, !P2 ;  /* 0x000000380fe57207 */ /* 0x040fe20005000000 */
[----:B------:R1:W-:Y:S01]  /*39f0*/  LDGSTS.E [R239+0xac00], [R96.64], !P0 ;  /* 0x0ac0000060ef7fae */ /* 0x0003e2000c121844 */
[----:B------:R-:W-:-:S02]  /*3a00*/  SEL R228, R15, R228, !P2 ;  /* 0x000000e40fe47207 */ /* 0x000fc40005000000 */
[----:B------:R-:W-:Y:S01]  /*3a10*/  SEL R227, R15, R54, !P2 ;  /* 0x000000360fe37207 */ /* 0x000fe20005000000 */
[----:B------:R-:W-:Y:S01]  /*3a20*/  IMAD R229, R229, c[0x0][0x190], RZ ;  /* 0x00006400e5e57a24 */ /* 0x000fe200078e02ff */
[C---:B------:R-:W-:Y:S01]  /*3a30*/  SEL R226, R15.reuse, R226, !P2 ;  /* 0x000000e20fe27207 */ /* 0x040fe20005000000 */
[----:B------:R-:W-:Y:S01]  /*3a40*/  IMAD R228, R228, c[0x0][0x190], RZ ;  /* 0x00006400e4e47a24 */ /* 0x000fe200078e02ff */
[----:B------:R-:W-:Y:S01]  /*3a50*/  SEL R224, R15, R224, !P2 ;  /* 0x000000e00fe07207 */ /* 0x000fe20005000000 */
[----:B------:R-:W-:Y:S01]  /*3a60*/  IMAD R227, R227, c[0x0][0x190], RZ ;  /* 0x00006400e3e37a24 */ /* 0x000fe200078e02ff */
[C---:B------:R-:W-:Y:S01]  /*3a70*/  SEL R223, R15.reuse, R34, !P2 ;  /* 0x000000220fdf7207 */ /* 0x040fe20005000000 */
[----:B------:R-:W-:Y:S01]  /*3a80*/  IMAD R226, R226, c[0x0][0x190], RZ ;  /* 0x00006400e2e27a24 */ /* 0x000fe200078e02ff */
[C---:B------:R-:W-:Y:S01]  /*3a90*/  SEL R222, R15.reuse, R222, !P2 ;  /* 0x000000de0fde7207 */ /* 0x040fe20005000000 */
[----:B------:R-:W-:Y:S01]  /*3aa0*/  IMAD R224, R224, c[0x0][0x190], RZ ;  /* 0x00006400e0e07a24 */ /* 0x000fe200078e02ff */
        /* <DEDUP_REMOVED lines=16> */
[----:B------:R-:W-:Y:S01]  /*3bb0*/  SEL R50, R15, R50, !P2 ;  /* 0x000000320f327207 */ /* 0x000fe20005000000 */
        /* <DEDUP_REMOVED lines=29> */
[----:B------:R-:W-:Y:S01]  /*3d90*/  SEL R0, R15, R0, !P2 ;  /* 0x000000000f007207 */ /* 0x000fe20005000000 */
[----:B------:R-:W-:Y:S01]  /*3da0*/  IMAD R2, R2, c[0x0][0x190], RZ ;  /* 0x0000640002027a24 */ /* 0x000fe200078e02ff */
[----:B------:R-:W-:Y:S01]  /*3db0*/  ISETP.GE.AND P2, PT, R241, c[0x0][0x180], PT ;  /* 0x00006000f1007a0c */ /* 0x000fe20003f46270 */
[----:B------:R-:W-:Y:S01]  /*3dc0*/  IMAD R43, R43, c[0x0][0x190], RZ ;  /* 0x000064002b2b7a24 */ /* 0x000fe200078e02ff */
[----:B------:R-:W-:Y:S01]  /*3dd0*/  SEL R77, RZ, 0x4, !P4 ;  /* 0x00000004ff4d7807 */ /* 0x000fe20006000000 */
[----:B------:R-:W-:Y:S01]  /*3de0*/  IMAD R0, R0, c[0x0][0x190], RZ ;  /* 0x0000640000007a24 */ /* 0x000fe200078e02ff */
[----:B------:R-:W-:Y:S01]  /*3df0*/  IADD3 R14, R225, -0x41, RZ ;  /* 0xffffffbfe10e7810 */ /* 0x000fe20007ffe0ff */
[----:B------:R1:W-:Y:S01]  /*3e00*/  LDGSTS.E [R239+0xbc00], [R6.64], !P1 ;  /* 0x0bc0000006ef7fae */ /* 0x0003e2000c921844 */
[----:B------:R-:W-:-:S02]  /*3e10*/  IADD3 R94, P6, R197, c[0x0][0x168], RZ ;  /* 0x00005a00c55e7a10 */ /* 0x000fc40007fde0ff */
[----:B------:R-:W-:Y:S02]  /*3e20*/  SEL R77, R77, RZ, !P2 ;  /* 0x000000ff4d4d7207 */ /* 0x000fe40005000000 */
[C---:B------:R-:W-:Y:S02]  /*3e30*/  IADD3 R15, R225.reuse, -0x3c, RZ ;  /* 0xffffffc4e10f7810 */ /* 0x040fe40007ffe0ff */
[----:B------:R-:W-:Y:S02]  /*3e40*/  ISETP.GE.U32.AND P2, PT, R14, 0x7fffff80, PT ;  /* 0x7fffff800e00780c */ /* 0x000fe40003f46070 */
[----:B------:R-:W-:Y:S02]  /*3e50*/  LEA.HI.X.SX32 R95, R232, c[0x0][0x16c], 0x2, P6 ;  /* 0x00005b00e85f7a11 */ /* 0x000fe400030f16ff */
[----:B------:R-:W-:Y:S02]  /*3e60*/  LEA R14, P0, R230, R94, 0x2 ;  /* 0x0000005ee60e7211 */ /* 0x000fe400078010ff */
[----:B------:R-:W-:-:S02]  /*3e70*/  IADD3 R17, R225, -0x34, RZ ;  /* 0xffffffcce1117810 */ /* 0x000fc40007ffe0ff */
[----:B------:R-:W-:Y:S02]  /*3e80*/  ISETP.GE.U32.AND P4, PT, R15, 0x7fffff85, PT ;  /* 0x7fffff850f00780c */ /* 0x000fe40003f86070 */
[-C--:B------:R-:W-:Y:S02]  /*3e90*/  LEA R16, P6, R228, R94.reuse, 0x2 ;  /* 0x0000005ee4107211 */ /* 0x080fe400078c10ff */
[-C--:B------:R-:W-:Y:S02]  /*3ea0*/  LEA.HI.X.SX32 R15, R230, R95.reuse, 0x2, P0 ;  /* 0x0000005fe60f7211 */ /* 0x080fe400000f16ff */
[----:B------:R-:W-:Y:S02]  /*3eb0*/  LEA R18, P0, R226, R94, 0x2 ;  /* 0x0000005ee2127211 */ /* 0x000fe400078010ff */
[----:B------:R-:W-:Y:S02]  /*3ec0*/  ISETP.GE.U32.AND P3, PT, R17, 0x7fffff8d, PT ;  /* 0x7fffff8d1100780c */ /* 0x000fe40003f66070 */
[----:B------:R-:W-:-:S02]  /*3ed0*/  LEA.HI.X.SX32 R17, R228, R95, 0x2, P6 ;  /* 0x0000005fe4117211 */ /* 0x000fc400030f16ff */
[-C--:B------:R-:W-:Y:S02]  /*3ee0*/  LEA R20, P6, R223, R94.reuse, 0x2 ;  /* 0x0000005edf147211 */ /* 0x080fe400078c10ff */
[-C--:B------:R-:W-:Y:S02]  /*3ef0*/  LEA.HI.X.SX32 R19, R226, R95.reuse, 0x2, P0 ;  /* 0x0000005fe2137211 */ /* 0x080fe400000f16ff */
[-C--:B------:R-:W-:Y:S02]  /*3f00*/  LEA R22, P0, R221, R94.reuse, 0x2 ;  /* 0x0000005edd167211 */ /* 0x080fe400078010ff */
[-C--:B------:R-:W-:Y:S02]  /*3f10*/  LEA.HI.X.SX32 R21, R223, R95.reuse, 0x2, P6 ;  /* 0x0000005fdf157211 */ /* 0x080fe400030f16ff */
[----:B------:R-:W-:Y:S01]  /*3f20*/  LEA R24, P6, R210, R94, 0x2 ;  /* 0x0000005ed2187211 */ /* 0x000fe200078c10ff */
[----:B------:R1:W-:Y:S01]  /*3f30*/  LDGSTS.E [R239+0xcc00], [R8.64], !P3 ;  /* 0x0cc0000008ef7fae */ /* 0x0003e2000d921844 */
[----:B------:R-:W-:-:S02]  /*3f40*/  LEA.HI.X.SX32 R23, R221, R95, 0x2, P0 ;  /* 0x0000005fdd177211 */ /* 0x000fc400000f16ff */
[-C--:B------:R-:W-:Y:S01]  /*3f50*/  LEA R26, P0, R196, R94.reuse, 0x2 ;  /* 0x0000005ec41a7211 */ /* 0x080fe200078010ff */
[----:B------:R1:W-:Y:S01]  /*3f60*/  LDGSTS.E [R239+0xdc00], [R4.64], !P5 ;  /* 0x0dc0000004ef7fae */ /* 0x0003e2000e921844 */
[-C--:B------:R-:W-:Y:S02]  /*3f70*/  LEA.HI.X.SX32 R25, R210, R95.reuse, 0x2, P6 ;  /* 0x0000005fd2197211 */ /* 0x080fe400030f16ff */
[CC--:B------:R-:W-:Y:S01]  /*3f80*/  LEA R28, P6, R51.reuse, R94.reuse, 0x2 ;  /* 0x0000005e331c7211 */ /* 0x0c0fe200078c10ff */
[----:B------:R1:W-:Y:S01]  /*3f90*/  LDGSTS.E [R239+0xec00], [R10.64], !P4 ;  /* 0x0ec000000aef7fae */ /* 0x0003e2000e121844 */
[-C--:B------:R-:W-:Y:S02]  /*3fa0*/  LEA.HI.X.SX32 R27, R196, R95.reuse, 0x2, P0 ;  /* 0x0000005fc41b7211 */ /* 0x080fe400000f16ff */
[----:B------:R-:W-:Y:S02]  /*3fb0*/  LEA R30, P0, R50, R94, 0x2 ;  /* 0x0000005e321e7211 */ /* 0x000fe400078010ff */
[----:B------:R-:W-:-:S02]  /*3fc0*/  LEA.HI.X.SX32 R29, R51, R95, 0x2, P6 ;  /* 0x0000005f331d7211 */ /* 0x000fc400030f16ff */
[CC--:B------:R-:W-:Y:S02]  /*3fd0*/  LEA R32, P6, R49.reuse, R94.reuse, 0x2 ;  /* 0x0000005e31207211 */ /* 0x0c0fe400078c10ff */
[-C--:B------:R-:W-:Y:S02]  /*3fe0*/  LEA.HI.X.SX32 R31, R50, R95.reuse, 0x2, P0 ;  /* 0x0000005f321f7211 */ /* 0x080fe400000f16ff */
[CC--:B------:R-:W-:Y:S02]  /*3ff0*/  LEA R34, P0, R48.reuse, R94.reuse, 0x2 ;  /* 0x0000005e30227211 */ /* 0x0c0fe400078010ff */
        /* <DEDUP_REMOVED lines=9> */
[-C--:B------:R-:W-:Y:S02]  /*4090*/  LEA R62, P6, R43, R94.reuse, 0x2 ;  /* 0x0000005e2b3e7211 */ /* 0x080fe400078c10ff */
[-C--:B------:R-:W-:Y:S02]  /*40a0*/  LEA.HI.X.SX32 R61, R44, R95.reuse, 0x2, P0 ;  /* 0x0000005f2c3d7211 */ /* 0x080fe400000f16ff */
[-C--:B------:R-:W-:Y:S02]  /*40b0*/  LEA R64, P0, R229, R94.reuse, 0x2 ;  /* 0x0000005ee5407211 */ /* 0x080fe400078010ff */
        /* <DEDUP_REMOVED lines=11> */
[----:B------:R-:W-:Y:S02]  /*4170*/  LEA R76, P0, R42, R94, 0x2 ;  /* 0x0000005e2a4c7211 */ /* 0x000fe400078010ff */
[-C--:B------:R-:W-:Y:S02]  /*4180*/  LEA.HI.X.SX32 R75, R208, R95.reuse, 0x2, P6 ;  /* 0x0000005fd04b7211 */ /* 0x080fe400030f16ff */
[----:B------:R-:W-:Y:S02]  /*4190*/  ISETP.NE.U32.AND P6, PT, R77, RZ, PT ;  /* 0x000000ff4d00720c */ /* 0x000fe40003fc5070 */
[----:B------:R-:W-:-:S02]  /*41a0*/  LEA.HI.X.SX32 R77, R42, R95, 0x2, P0 ;  /* 0x0000005f2a4d7211 */ /* 0x000fc400000f16ff */
[-C--:B------:R-:W-:Y:S02]  /*41b0*/  LEA R78, P0, R41, R94.reuse, 0x2 ;  /* 0x0000005e294e7211 */ /* 0x080fe400078010ff */
[----:B------:R-:W-:Y:S02]  /*41c0*/  ISETP.GE.U32.AND P1, PT, R237, 0x7fffff7c, PT ;  /* 0x7fffff7ced00780c */ /* 0x000fe40003f26070 */
[----:B------:R-:W-:Y:S02]  /*41d0*/  LEA.HI.X.SX32 R79, R41, R95, 0x2, P0 ;  /* 0x0000005f294f7211 */ /* 0x000fe400000f16ff */
[----:B------:R-:W-:-:S04]  /*41e0*/  LEA R80, P0, R40, R94, 0x2 ;  /* 0x0000005e28507211 */ /* 0x000fc800078010ff */
        /* <DEDUP_REMOVED lines=15> */
[----:B------:R-:W-:-:S13]  /*42e0*/  ISETP.GE.U32.AND P0, PT, R236, 0x7fffff81, PT ;  /* 0x7fffff81ec00780c */ /* 0x000fda0003f06070 */
[----:B------:R1:W-:Y:S04]  /*42f0*/  LDGSTS.E [R239+0xfc00], [R12.64], !P0 ;  /* 0x0fc000000cef7fae */ /* 0x0003e8000c121844 */
[----:B------:R-:W0:Y:S04]  /*4300*/  LDGDEPBAR ;  /* 0x00000000000079af */ /* 0x000e280000000000 */
[----:B------:R1:W-:Y:S04]  /*4310*/  LDGSTS.E [R211+0x20000], [R14.64], P6 ;  /* 0x200000000ed37fae */ /* 0x0003e8000b121844 */
        /* <DEDUP_REMOVED lines=31> */
[----:B------:R-:W0:Y:S04]  /*4510*/  LDGDEPBAR ;  /* 0x00000000000079af */ /* 0x000e280000000000 */
[----:B------:R-:W-:Y:S06]  /*4520*/  BAR.SYNC.DEFER_BLOCKING 0x0 ;  /* 0x0000000000007b1d */ /* 0x000fec0000010000 */
[----:B------:R-:W-:Y:S01]  /*4530*/  @!PT LDS RZ, [RZ] ;  /* 0x00000000fffff984 */ /* 0x000fe20000000800 */
[----:B------:R-:W-:Y:S01]  /*4540*/  @!PT LDS RZ, [RZ] ;  /* 0x00000000fffff984 */ /* 0x000fe20000000800 */
[----:B------:R-:W-:Y:S01]  /*4550*/  @!PT LDS RZ, [RZ] ;  /* 0x00000000fffff984 */ /* 0x000fe20000000800 */
[----:B------:R1:W-:Y:S04]  /*4560*/  LDGSTS.E [R244+0x10000], [R218.64], !P2 ;  /* 0x10000000daf47fae */ /* 0x0003e8000d121844 */
[----:B------:R2:W-:Y:S01]  /*4570*/  LDGSTS.E [R244+0x11000], [R104.64], !P1 ;  /* 0x1100000068f47fae */ /* 0x0005e2000c921844 */
[----:B-1----:R-:W-:-:S04]  /*4580*/  IADD3 R218, R225, -0x49, RZ ;  /* 0xffffffb7e1da7810 */ /* 0x002fc80007ffe0ff */
[----:B------:R-:W-:Y:S02]  /*4590*/  ISETP.GE.U32.AND P0, PT, R218, 0x7fffff78, PT ;  /* 0x7fffff78da00780c */ /* 0x000fe40003f06070 */
[C---:B--2---:R-:W-:Y:S02]  /*45a0*/  IADD3 R104, R225.reuse, -0x4d, RZ ;  /* 0xffffffb3e1687810 */ /* 0x044fe40007ffe0ff */
[C---:B------:R-:W-:Y:S02]  /*45b0*/  IADD3 R105, R225.reuse, -0x6d, RZ ;  /* 0xffffff93e1697810 */ /* 0x040fe40007ffe0ff */
[----:B------:R-:W-:Y:S02]  /*45c0*/  ISETP.GE.U32.AND P1, PT, R104, 0x7fffff74, PT ;  /* 0x7fffff746800780c */ /* 0x000fe40003f26070 */
[----:B------:R-:W-:Y:S02]  /*45d0*/  IADD3 R104, R225, -0x51, RZ ;  /* 0xffffffafe1687810 */ /* 0x000fe40007ffe0ff */
[----:B------:R-:W-:-:S02]  /*45e0*/  ISETP.GE.U32.AND P6, PT, R105, 0x7fffff54, PT ;  /* 0x7fffff546900780c */ /* 0x000fc40003fc6070 */
[C---:B------:R-:W-:Y:S01]  /*45f0*/  IADD3 R105, R225.reuse, -0x79, RZ ;  /* 0xffffff87e1697810 */ /* 0x040fe20007ffe0ff */
[----:B------:R1:W-:Y:S01]  /*4600*/  LDGSTS.E [R244+0x12000], [R112.64], !P0 ;  /* 0x1200000070f47fae */ /* 0x0003e2000c121844 */
[----:B------:R-:W-:Y:S02]  /*4610*/  ISETP.GE.U32.AND P0, PT, R104, 0x7fffff70, PT ;  /* 0x7fffff706800780c */ /* 0x000fe40003f06070 */
[----:B------:R-:W-:Y:S02]  /*4620*/  IADD3 R104, R225, -0x55, RZ ;  /* 0xffffffabe1687810 */ /* 0x000fe40007ffe0ff */
[----:B------:R-:W-:Y:S01]  /*4630*/  ISETP.GE.U32.AND P5, PT, R105, 0x7fffff48, PT ;  /* 0x7fffff486900780c */ /* 0x000fe20003fa6070 */
[----:B------:R2:W-:Y:S01]  /*4640*/  LDGSTS.E [R244+0x13000], [R120.64], !P1 ;  /* 0x1300000078f47fae */ /* 0x0005e2000c921844 */
[----:B------:R-:W-:Y:S02]  /*4650*/  ISETP.GE.U32.AND P1, PT, R104, 0x7fffff6c, PT ;  /* 0x7fffff6c6800780c */ /* 0x000fe40003f26070 */
[----:B------:R-:W-:-:S02]  /*4660*/  IADD3 R104, R225, -0x59, RZ ;  /* 0xffffffa7e1687810 */ /* 0x000fc40007ffe0ff */
[C---:B------:R-:W-:Y:S02]  /*4670*/  IADD3 R105, R225.reuse, -0x46, RZ ;  /* 0xffffffbae1697810 */ /* 0x040fe40007ffe0ff */
[C---:B-1----:R-:W-:Y:S01]  /*4680*/  IADD3 R112, R225.reuse, -0x75, RZ ;  /* 0xffffff8be1707810 */ /* 0x042fe20007ffe0ff */
[----:B------:R1:W-:Y:S01]  /*4690*/  LDGSTS.E [R244+0x14000], [R128.64], !P0 ;  /* 0x1400000080f47fae */ /* 0x0003e2000c121844 */
[----:B------:R-:W-:Y:S02]  /*46a0*/  ISETP.GE.U32.AND P0, PT, R104, 0x7fffff68, PT ;  /* 0x7fffff686800780c */ /* 0x000fe40003f06070 */
[----:B------:R-:W-:Y:S01]  /*46b0*/  IADD3 R104, R225, -0x5d, RZ ;  /* 0xffffffa3e1687810 */ /* 0x000fe20007ffe0ff */
[----:B--2---:R-:W-:Y:S01]  /*46c0*/  CS2R R120, SRZ ;  /* 0x0000000000787805 */ /* 0x004fe2000001ff00 */
[----:B------:R-:W-:Y:S01]  /*46d0*/  ISETP.GE.U32.AND P3, PT, R112, 0x7fffff4c, PT ;  /* 0x7fffff4c7000780c */ /* 0x000fe20003f66070 */
[----:B------:R2:W-:Y:S01]  /*46e0*/  LDGSTS.E [R244+0x15000], [R136.64], !P1 ;  /* 0x1500000088f47fae */ /* 0x0005e2000c921844 */
[----:B------:R-:W-:-:S02]  /*46f0*/  ISETP.GE.U32.AND P1, PT, R104, 0x7fffff64, PT ;  /* 0x7fffff646800780c */ /* 0x000fc40003f26070 */
[C---:B------:R-:W-:Y:S02]  /*4700*/  IADD3 R104, R225.reuse, -0x61, RZ ;  /* 0xffffff9fe1687810 */ /* 0x040fe40007ffe0ff */
[----:B------:R-:W-:Y:S01]  /*4710*/  IADD3 R112, R225, -0x42, RZ ;  /* 0xffffffbee1707810 */ /* 0x000fe20007ffe0ff */
[----:B-1----:R-:W-:Y:S01]  /*4720*/  CS2R R128, SRZ ;  /* 0x0000000000807805 */ /* 0x002fe2000001ff00 */
[----:B------:R-:W-:Y:S01]  /*4730*/  ISETP.GE.U32.AND P4, PT, R105, 0x7fffff7b, PT ;  /* 0x7fffff7b6900780c */ /* 0x000fe20003f86070 */
[----:B------:R1:W-:Y:S01]  /*4740*/  LDGSTS.E [R244+0x16000], [R144.64], !P0 ;  /* 0x1600000090f47fae */ /* 0x0003e2000c121844 */
[----:B------:R-:W-:Y:S02]  /*4750*/  ISETP.GE.U32.AND P0, PT, R104, 0x7fffff60, PT ;  /* 0x7fffff606800780c */ /* 0x000fe40003f06070 */
[C---:B------:R-:W-:Y:S01]  /*4760*/  IADD3 R104, R225.reuse, -0x65, RZ ;  /* 0xffffff9be1687810 */ /* 0x040fe20007ffe0ff */
[----:B--2---:R-:W-:Y:S01]  /*4770*/  CS2R R136, SRZ ;  /* 0x0000000000887805 */ /* 0x004fe2000001ff00 */
[----:B------:R-:W-:Y:S01]  /*4780*/  IADD3 R105, R225, -0x4e, RZ ;  /* 0xffffffb2e1697810 */ /* 0x000fe20007ffe0ff */
[----:B------:R2:W-:Y:S01]  /*4790*/  LDGSTS.E [R244+0x17000], [R152.64], !P1 ;  /* 0x1700000098f47fae */ /* 0x0005e2000c921844 */
[----:B------:R-:W-:-:S02]  /*47a0*/  ISETP.GE.U32.AND P1, PT, R104, 0x7fffff5c, PT ;  /* 0x7fffff5c6800780c */ /* 0x000fc40003f26070 */
[----:B------:R-:W-:Y:S01]  /*47b0*/  IADD3 R104, R225, -0x69, RZ ;  /* 0xffffff97e1687810 */ /* 0x000fe20007ffe0ff */
[----:B-1----:R-:W-:-:S04]  /*47c0*/  CS2R R144, SRZ ;  /* 0x0000000000907805 */ /* 0x002fc8000001ff00 */
[----:B------:R1:W-:Y:S01]  /*47d0*/  LDGSTS.E [R244+0x18000], [R160.64], !P0 ;  /* 0x18000000a0f47fae */ /* 0x0003e2000c121844 */
[----:B------:R-:W-:Y:S02]  /*47e0*/  ISETP.GE.U32.AND P0, PT, R104, 0x7fffff58, PT ;  /* 0x7fffff586800780c */ /* 0x000fe40003f06070 */
[C---:B------:R-:W-:Y:S01]  /*47f0*/  IADD3 R104, R225.reuse, -0x71, RZ ;  /* 0xffffff8fe1687810 */ /* 0x040fe20007ffe0ff */
[----:B--2---:R-:W-:Y:S02]  /*4800*/  CS2R R152, SRZ ;  /* 0x0000000000987805 */ /* 0x004fe4000001ff00 */
[----:B------:R2:W-:Y:S01]  /*4810*/  LDGSTS.E [R244+0x19000], [R168.64], !P1 ;  /* 0x19000000a8f47fae */ /* 0x0005e2000c921844 */
[----:B------:R-:W-:Y:S02]  /*4820*/  ISETP.GE.U32.AND P2, PT, R104, 0x7fffff50, PT ;  /* 0x7fffff506800780c */ /* 0x000fe40003f46070 */
[----:B------:R-:W-:Y:S02]  /*4830*/  IADD3 R104, R225, -0x7d, RZ ;  /* 0xffffff83e1687810 */ /* 0x000fe40007ffe0ff */
[----:B------:R-:W-:Y:S01]  /*4840*/  ISETP.GE.U32.AND P1, PT, R112, 0x7fffff7f, PT ;  /* 0x7fffff7f7000780c */ /* 0x000fe20003f26070 */
[----:B-1----:R-:W-:Y:S01]  /*4850*/  CS2R R160, SRZ ;  /* 0x0000000000a07805 */ /* 0x002fe2000001ff00 */
[----:B------:R-:W-:Y:S01]  /*4860*/  CS2R R112, SRZ ;  /* 0x0000000000707805 */ /* 0x000fe2000001ff00 */
[----:B------:R1:W-:Y:S01]  /*4870*/  LDGSTS.E [R244+0x1a000], [R176.64], !P0 ;  /* 0x1a000000b0f47fae */ /* 0x0003e2000c121844 */
[----:B------:R-:W-:-:S02]  /*4880*/  ISETP.GE.U32.AND P0, PT, R104, 0x7fffff44, PT ;  /* 0x7fffff446800780c */ /* 0x000fc40003f06070 */
[C---:B------:R-:W-:Y:S01]  /*4890*/  IADD3 R104, R225.reuse, -0x4a, RZ ;  /* 0xffffffb6e1687810 */ /* 0x040fe20007ffe0ff */
[----:B------:R2:W-:Y:S03]  /*48a0*/  LDGSTS.E [R244+0x1b000], [R182.64], !P6 ;  /* 0x1b000000b6f47fae */ /* 0x0005e6000f121844 */
[----:B------:R-:W-:Y:S01]  /*48b0*/  ISETP.GE.U32.AND P6, PT, R104, 0x7fffff77, PT ;  /* 0x7fffff776800780c */ /* 0x000fe20003fc6070 */
[----:B------:R3:W-:Y:S01]  /*48c0*/  LDGSTS.E [R244+0x1c000], [R188.64], !P2 ;  /* 0x1c000000bcf47fae */ /* 0x0007e2000d121844 */
[----:B------:R-:W-:Y:S02]  /*48d0*/  IADD3 R104, R225, -0x52, RZ ;  /* 0xffffffaee1687810 */ /* 0x000fe40007ffe0ff */
[----:B------:R-:W-:Y:S01]  /*48e0*/  ISETP.GE.U32.AND P2, PT, R105, 0x7fffff73, PT ;  /* 0x7fffff736900780c */ /* 0x000fe20003f46070 */
[----:B-1----:R-:W-:Y:S01]  /*48f0*/  CS2R R176, SRZ ;  /* 0x0000000000b07805 */ /* 0x002fe2000001ff00 */
[----:B------:R-:W-:Y:S01]  /*4900*/  IADD3 R105, R225, -0x56, RZ ;  /* 0xffffffaae1697810 */ /* 0x000fe20007ffe0ff */
[----:B--2---:R-:W-:-:S04]  /*4910*/  IMAD.SHL.U32 R183, R52, 0x40, RZ ;  /* 0x0000004034b77824 */ /* 0x004fc800078e00ff */
[----:B-----5:R-:W-:-:S04]  /*4920*/  IMAD.WIDE R194, R183, 0x4, R194 ;  /* 0x00000004b7c27825 */ /* 0x020fc800078e02c2 */
[C---:B------:R-:W-:Y:S01]  /*4930*/  IMAD.WIDE R202, R183.reuse, 0x4, R202 ;  /* 0x00000004b7ca7825 */ /* 0x040fe200078e02ca */
[----:B------:R1:W-:Y:S01]  /*4940*/  LDGSTS.E [R244+0x1d000], [R194.64], !P3 ;  /* 0x1d000000c2f47fae */ /* 0x0003e2000d921844 */
[----:B------:R-:W-:Y:S02]  /*4950*/  ISETP.GE.U32.AND P3, PT, R104, 0x7fffff6f, PT ;  /* 0x7fffff6f6800780c */ /* 0x000fe40003f66070 */
[----:B---3--:R-:W-:Y:S01]  /*4960*/  IMAD.WIDE R212, R183, 0x4, R212 ;  /* 0x00000004b7d47825 */ /* 0x008fe200078e02d4 */
[----:B------:R-:W-:Y:S01]  /*4970*/  IADD3 R104, R225, -0x5a, RZ ;  /* 0xffffffa6e1687810 */ /* 0x000fe20007ffe0ff */
[----:B------:R1:W-:Y:S01]  /*4980*/  LDGSTS.E [R244+0x1e000], [R202.64], !P5 ;  /* 0x1e000000caf47fae */ /* 0x0003e2000e921844 */
[----:B------:R-:W-:Y:S01]  /*4990*/  ISETP.GE.U32.AND P5, PT, R105, 0x7fffff6b, PT ;  /* 0x7fffff6b6900780c */ /* 0x000fe20003fa6070 */
[C---:B----4-:R-:W-:Y:S02]  /*49a0*/  IMAD.WIDE R98, R183.reuse, 0x4, R98 ;  /* 0x00000004b7627825 */ /* 0x050fe400078e0262 */
[----:B------:R2:W-:Y:S01]  /*49b0*/  LDGSTS.E [R244+0x1f000], [R212.64], !P0 ;  /* 0x1f000000d4f47fae */ /* 0x0005e2000c121844 */
[----:B------:R-:W-:Y:S01]  /*49c0*/  ISETP.GE.U32.AND P0, PT, R104, 0x7fffff67, PT ;  /* 0x7fffff676800780c */ /* 0x000fe20003f06070 */
[----:B------:R-:W-:Y:S01]  /*49d0*/  IMAD.WIDE R106, R183, 0x4, R106 ;  /* 0x00000004b76a7825 */ /* 0x000fe200078e026a */
[----:B------:R-:W-:Y:S01]  /*49e0*/  IADD3 R104, R225, -0x5e, RZ ;  /* 0xffffffa2e1687810 */ /* 0x000fe20007ffe0ff */
[----:B------:R3:W-:Y:S02]  /*49f0*/  LDGSTS.E [R243+0x10400], [R98.64], !P1 ;  /* 0x1040000062f37fae */ /* 0x0007e4000c921844 */
[C---:B------:R-:W-:Y:S01]  /*4a00*/  IMAD.WIDE R114, R183.reuse, 0x4, R114 ;  /* 0x00000004b7727825 */ /* 0x040fe200078e0272 */
[----:B------:R-:W-:Y:S01]  /*4a10*/  ISETP.GE.U32.AND P1, PT, R104, 0x7fffff63, PT ;  /* 0x7fffff636800780c */ /* 0x000fe20003f26070 */
[----:B------:R1:W-:Y:S02]  /*4a20*/  LDGSTS.E [R243+0x11400], [R106.64], !P4 ;  /* 0x114000006af37fae */ /* 0x0003e4000e121844 */
[----:B------:R-:W-:-:S02]  /*4a30*/  IMAD.WIDE R122, R183, 0x4, R122 ;  /* 0x00000004b77a7825 */ /* 0x000fc400078e027a */
[----:B------:R4:W-:Y:S02]  /*4a40*/  LDGSTS.E [R243+0x12400], [R114.64], !P6 ;  /* 0x1240000072f37fae */ /* 0x0009e4000f121844 */
[----:B------:R-:W-:Y:S01]  /*4a50*/  IMAD.WIDE R130, R183, 0x4, R130 ;  /* 0x00000004b7827825 */ /* 0x000fe200078e0282 */
[C---:B---3--:R-:W-:Y:S01]  /*4a60*/  IADD3 R98, R225.reuse, -0x62, RZ ;  /* 0xffffff9ee1627810 */ /* 0x048fe20007ffe0ff */
[----:B------:R3:W-:Y:S01]  /*4a70*/  LDGSTS.E [R243+0x13400], [R122.64], !P2 ;  /* 0x134000007af37fae */ /* 0x0007e2000d121844 */
[----:B------:R-:W-:Y:S01]  /*4a80*/  IADD3 R99, R225, -0x66, RZ ;  /* 0xffffff9ae1637810 */ /* 0x000fe20007ffe0ff */
[----:B------:R-:W-:Y:S01]  /*4a90*/  IMAD.WIDE R138, R183, 0x4, R138 ;  /* 0x00000004b78a7825 */ /* 0x000fe200078e028a */
[----:B------:R-:W-:Y:S01]  /*4aa0*/  ISETP.GE.U32.AND P4, PT, R98, 0x7fffff5f, PT ;  /* 0x7fffff5f6200780c */ /* 0x000fe20003f86070 */
[----:B------:R5:W-:Y:S01]  /*4ab0*/  LDGSTS.E [R243+0x14400], [R130.64], !P3 ;  /* 0x1440000082f37fae */ /* 0x000be2000d921844 */
[----:B------:R-:W-:Y:S01]  /*4ac0*/  IADD3 R98, R225, -0x6a, RZ ;  /* 0xffffff96e1627810 */ /* 0x000fe20007ffe0ff */
[----:B------:R-:W-:Y:S01]  /*4ad0*/  IMAD.WIDE R146, R183, 0x4, R146 ;  /* 0x00000004b7927825 */ /* 0x000fe200078e0292 */
[----:B------:R-:W-:Y:S01]  /*4ae0*/  ISETP.GE.U32.AND P6, PT, R99, 0x7fffff5b, PT ;  /* 0x7fffff5b6300780c */ /* 0x000fe20003fc6070 */
[----:B------:R1:W-:Y:S01]  /*4af0*/  LDGSTS.E [R243+0x15400], [R138.64], !P5 ;  /* 0x154000008af37fae */ /* 0x0003e2000e921844 */
[----:B------:R-:W-:Y:S01]  /*4b00*/  ISETP.GE.U32.AND P2, PT, R98, 0x7fffff57, PT ;  /* 0x7fffff576200780c */ /* 0x000fe20003f46070 */
[----:B------:R-:W-:Y:S01]  /*4b10*/  IMAD.WIDE R154, R183, 0x4, R154 ;  /* 0x00000004b79a7825 */ /* 0x000fe200078e029a */
[C---:B------:R-:W-:Y:S01]  /*4b20*/  IADD3 R98, R225.reuse, -0x72, RZ ;  /* 0xffffff8ee1627810 */ /* 0x040fe20007ffe0ff */
        /* <DEDUP_REMOVED lines=138> */
[----:B------:R-:W-:Y:S01]  /*53d0*/  IMAD.SHL.U32 R98, R233, 0x400, RZ ;  /* 0x00000400e9627824 */ /* 0x000fe200078e00ff */
[----:B------:R-:W-:Y:S01]  /*53e0*/  IADD3 R99, R225, -0x7c, RZ ;  /* 0xffffff84e1637810 */ /* 0x000fe20007ffe0ff */
[----:B------:R-:W-:Y:S01]  /*53f0*/  IMAD.WIDE R96, R183, 0x4, R96 ;  /* 0x00000004b7607825 */ /* 0x000fe200078e0260 */
[----:B------:R-:W-:Y:S01]  /*5400*/  ISETP.GE.AND P5, PT, R241, R236, PT ;  /* 0x000000ecf100720c */ /* 0x000fe20003fa6270 */
[----:B------:R1:W-:Y:S01]  /*5410*/  LDGSTS.E [R239+0x19c00], [R174.64], !P0 ;  /* 0x19c00000aeef7fae */ /* 0x0003e2000c121844 */
[----:B------:R-:W-:Y:S01]  /*5420*/  ISETP.GE.U32.AND P3, PT, R99, 0x7fffff45, PT ;  /* 0x7fffff456300780c */ /* 0x000fe20003f66070 */
[C---:B------:R-:W-:Y:S01]  /*5430*/  IMAD.WIDE R6, R183.reuse, 0x4, R6 ;  /* 0x00000004b7067825 */ /* 0x040fe200078e0206 */
[----:B------:R-:W-:Y:S01]  /*5440*/  LOP3.LUT R99, R98, 0x6000, RZ, 0xc0, !PT ;  /* 0x0000600062637812 */ /* 0x000fe200078ec0ff */
[----:B------:R1:W-:Y:S01]  /*5450*/  LDGSTS.E [R239+0x1ac00], [R96.64], !P1 ;  /* 0x1ac0000060ef7fae */ /* 0x0003e2000c921844 */
[----:B------:R-:W-:Y:S01]  /*5460*/  SEL R98, RZ, 0x4, P5 ;  /* 0x00000004ff627807 */ /* 0x000fe20002800000 */
[----:B------:R-:W-:Y:S01]  /*5470*/  IMAD.WIDE R8, R183, 0x4, R8 ;  /* 0x00000004b7087825 */ /* 0x000fe200078e0208 */
[----:B------:R-:W-:Y:S01]  /*5480*/  ISETP.GT.AND P5, PT, R234, 0x7f, PT ;  /* 0x0000007fea00780c */ /* 0x000fe20003fa4270 */
[----:B------:R3:W-:Y:S01]  /*5490*/  LDGSTS.E [R239+0x1bc00], [R6.64], !P4 ;  /* 0x1bc0000006ef7fae */ /* 0x0007e2000e121844 */
[----:B------:R-:W-:Y:S01]  /*54a0*/  IADD3 R225, R225, -0x80, RZ ;  /* 0xffffff80e1e17810 */ /* 0x000fe20007ffe0ff */
[----:B--2---:R-:W-:Y:S01]  /*54b0*/  IMAD.MOV.U32 R212, RZ, RZ, c[0x0][0x18c] ;  /* 0x00006300ffd47624 */ /* 0x004fe200078e00ff */
[----:B------:R-:W-:Y:S01]  /*54c0*/  SEL R98, R98, RZ, P5 ;  /* 0x000000ff62627207 */ /* 0x000fe20002800000 */
[----:B------:R2:W-:Y:S01]  /*54d0*/  LDGSTS.E [R239+0x1cc00], [R8.64], !P6 ;  /* 0x1cc0000008ef7fae */ /* 0x0005e2000f121844 */
[----:B------:R-:W-:Y:S01]  /*54e0*/  ISETP.GE.U32.AND P6, PT, R225, 0x7fffff41, PT ;  /* 0x7fffff41e100780c */ /* 0x000fe20003fc6070 */
[----:B------:R-:W-:Y:S01]  /*54f0*/  IMAD.WIDE R4, R183, 0x4, R4 ;  /* 0x00000004b7047825 */ /* 0x000fe200078e0204 */
[----:B------:R-:W-:Y:S01]  /*5500*/  ISETP.NE.U32.AND P5, PT, R98, RZ, PT ;  /* 0x000000ff6200720c */ /* 0x000fe20003fa5070 */
[----:B-1----:R-:W-:Y:S01]  /*5510*/  CS2R R108, SRZ ;  /* 0x00000000006c7805 */ /* 0x002fe2000001ff00 */
[----:B------:R-:W-:Y:S01]  /*5520*/  IADD3 R98, R209, 0x1, RZ ;  /* 0x00000001d1627810 */ /* 0x000fe20007ffe0ff */
[----:B------:R-:W-:Y:S01]  /*5530*/  IMAD.SHL.U32 R212, R212, 0x40, RZ ;  /* 0x00000040d4d47824 */ /* 0x000fe200078e00ff */
[----:B------:R1:W-:Y:S01]  /*5540*/  LDGSTS.E [R239+0x1dc00], [R4.64], !P2 ;  /* 0x1dc0000004ef7fae */ /* 0x0003e2000d121844 */
[----:B------:R-:W-:Y:S01]  /*5550*/  IMAD.WIDE R10, R183, 0x4, R10 ;  /* 0x00000004b70a7825 */ /* 0x000fe200078e020a */
[----:B------:R-:W-:Y:S01]  /*5560*/  ISETP.GE.AND P0, PT, R240, c[0x0][0x178], PT ;  /* 0x00005e00f0007a0c */ /* 0x000fe20003f06270 */
[----:B------:R-:W-:Y:S01]  /*5570*/  CS2R R110, SRZ ;  /* 0x00000000006e7805 */ /* 0x000fe2000001ff00 */
[----:B---3--:R-:W-:Y:S01]  /*5580*/  IADD3 R6, R209, 0x4, RZ ;  /* 0x00000004d1067810 */ /* 0x008fe20007ffe0ff */
[----:B------:R-:W-:Y:S01]  /*5590*/  IMAD.WIDE R12, R183, 0x4, R12 ;  /* 0x00000004b70c7825 */ /* 0x000fe200078e020c */
[----:B------:R3:W-:Y:S01]  /*55a0*/  LDGSTS.E [R239+0x1ec00], [R10.64], !P3 ;  /* 0x1ec000000aef7fae */ /* 0x0007e2000d921844 */
[----:B------:R-:W-:Y:S01]  /*55b0*/  ISETP.LT.AND P1, PT, R98, c[0x0][0x17c], !P0 ;  /* 0x00005f0062007a0c */ /* 0x000fe20004721270 */
[----:B------:R-:W-:Y:S01]  /*55c0*/  CS2R R124, SRZ ;  /* 0x00000000007c7805 */ /* 0x000fe2000001ff00 */
[C---:B------:R-:W-:Y:S01]  /*55d0*/  IMAD.WIDE R14, R212.reuse, 0x4, R14 ;  /* 0x00000004d40e7825 */ /* 0x040fe200078e020e */
[----:B------:R1:W-:Y:S01]  /*55e0*/  LDGSTS.E [R239+0x1fc00], [R12.64], !P6 ;  /* 0x1fc000000cef7fae */ /* 0x0003e2000f121844 */
[C---:B------:R-:W-:Y:S01]  /*55f0*/  IADD3 R98, R209.reuse, 0x2, RZ ;  /* 0x00000002d1627810 */ /* 0x040fe20007ffe0ff */
[----:B------:R-:W-:Y:S01]  /*5600*/  CS2R R126, SRZ ;  /* 0x00000000007e7805 */ /* 0x000fe2000001ff00 */
[C---:B------:R-:W-:Y:S01]  /*5610*/  IMAD.WIDE R16, R212.reuse, 0x4, R16 ;  /* 0x00000004d4107825 */ /* 0x040fe200078e0210 */
[----:B------:R-:W0:Y:S01]  /*5620*/  LDGDEPBAR ;  /* 0x00000000000079af */ /* 0x000e220000000000 */
[----:B------:R-:W-:Y:S01]  /*5630*/  IADD3 R96, R209, 0x3, RZ ;  /* 0x00000003d1607810 */ /* 0x000fe20007ffe0ff */
[----:B------:R-:W-:Y:S01]  /*5640*/  CS2R R140, SRZ ;  /* 0x00000000008c7805 */ /* 0x000fe2000001ff00 */
[----:B------:R-:W-:Y:S01]  /*5650*/  IMAD.WIDE R18, R212, 0x4, R18 ;  /* 0x00000004d4127825 */ /* 0x000fe200078e0212 */
[----:B------:R1:W-:Y:S01]  /*5660*/  LDGSTS.E [R211+0x28000], [R14.64], P5 ;  /* 0x280000000ed37fae */ /* 0x0003e2000a921844 */
[----:B------:R-:W-:Y:S01]  /*5670*/  ISETP.LT.AND P3, PT, R6, c[0x0][0x17c], !P0 ;  /* 0x00005f0006007a0c */ /* 0x000fe20004761270 */
        /* <DEDUP_REMOVED lines=9> */
[C---:B------:R-:W-:Y:S01]  /*5710*/  IMAD.SHL.U32 R100, R233.reuse, 0x20, RZ ;  /* 0x00000020e9647824 */ /* 0x040fe200078e00ff */
[----:B------:R3:W-:Y:S01]  /*5720*/  LDGSTS.E [R211+0x29800], [R20.64], P5 ;  /* 0x2980000014d37fae */ /* 0x0007e2000a921844 */
[C---:B------:R-:W-:Y:S01]  /*5730*/  IMAD.WIDE R24, R212.reuse, 0x4, R24 ;  /* 0x00000004d4187825 */ /* 0x040fe200078e0218 */
[----:B-1----:R-:W-:Y:S01]  /*5740*/  CS2R R4, SRZ ;  /* 0x0000000000047805 */ /* 0x002fe2000001ff00 */
[----:B------:R-:W-:Y:S01]  /*5750*/  CS2R R6, SRZ ;  /* 0x0000000000067805 */ /* 0x000fe2000001ff00 */
[----:B------:R1:W-:Y:S01]  /*5760*/  LDGSTS.E [R211+0x2a000], [R22.64], P5 ;  /* 0x2a00000016d37fae */ /* 0x0003e2000a921844 */
[----:B------:R-:W-:Y:S01]  /*5770*/  IMAD.SHL.U32 R101, R233, 0x1000, RZ ;  /* 0x00001000e9657824 */ /* 0x000fe200078e00ff */
[----:B------:R-:W-:Y:S01]  /*5780*/  LOP3.LUT R102, R99, 0x60, R100, 0xf8, !PT ;  /* 0x0000006063667812 */ /* 0x000fe200078ef864 */
[C---:B------:R-:W-:Y:S01]  /*5790*/  IMAD.WIDE R26, R212.reuse, 0x4, R26 ;  /* 0x00000004d41a7825 */ /* 0x040fe200078e021a */
[----:B------:R1:W-:Y:S01]  /*57a0*/  LDGSTS.E [R211+0x2a800], [R24.64], P5 ;  /* 0x2a80000018d37fae */ /* 0x0003e2000a921844 */
[----:B--2---:R-:W-:Y:S01]  /*57b0*/  CS2R R8, SRZ ;  /* 0x0000000000087805 */ /* 0x004fe2000001ff00 */
[----:B------:R-:W-:Y:S01]  /*57c0*/  LOP3.LUT R100, R101, 0x6000, RZ, 0xc0, !PT ;  /* 0x0000600065647812 */ /* 0x000fe200078ec0ff */
[C---:B------:R-:W-:Y:S01]  /*57d0*/  IMAD.WIDE R28, R212.reuse, 0x4, R28 ;  /* 0x00000004d41c7825 */ /* 0x040fe200078e021c */
[----:B------:R2:W-:Y:S01]  /*57e0*/  LDGSTS.E [R211+0x2b000], [R26.64], P5 ;  /* 0x2b0000001ad37fae */ /* 0x0005e2000a921844 */
[----:B---3--:R-:W-:Y:S01]  /*57f0*/  CS2R R10, SRZ ;  /* 0x00000000000a7805 */ /* 0x008fe2000001ff00 */
[----:B----4-:R-:W-:Y:S01]  /*5800*/  CS2R R114, SRZ ;  /* 0x0000000000727805 */ /* 0x010fe2000001ff00 */
[C---:B------:R-:W-:Y:S01]  /*5810*/  IMAD.WIDE R30, R212.reuse, 0x4, R30 ;  /* 0x00000004d41e7825 */ /* 0x040fe200078e021e */
[----:B------:R3:W-:Y:S01]  /*5820*/  LDGSTS.E [R211+0x2b800], [R28.64], P5 ;  /* 0x2b8000001cd37fae */ /* 0x0007e2000a921844 */
[----:B-----5:R-:W-:Y:S01]  /*5830*/  CS2R R130, SRZ ;  /* 0x0000000000827805 */ /* 0x020fe2000001ff00 */
[----:B------:R-:W-:Y:S01]  /*5840*/  CS2R R146, SRZ ;  /* 0x0000000000927805 */ /* 0x000fe2000001ff00 */
[C---:B------:R-:W-:Y:S01]  /*5850*/  IMAD.WIDE R32, R212.reuse, 0x4, R32 ;  /* 0x00000004d4207825 */ /* 0x040fe200078e0220 */
[----:B------:R4:W-:Y:S01]  /*5860*/  LDGSTS.E [R211+0x2c000], [R30.64], P5 ;  /* 0x2c0000001ed37fae */ /* 0x0009e2000a921844 */
[----:B------:R-:W-:Y:S01]  /*5870*/  CS2R R162, SRZ ;  /* 0x0000000000a27805 */ /* 0x000fe2000001ff00 */
        /* <DEDUP_REMOVED lines=25> */
[----:B------:R-:W-:Y:S01]  /*5a10*/  IMAD R101, R235, 0x10, R100 ;  /* 0x00000010eb657824 */ /* 0x000fe200078e0264 */
[----:B------:R4:W-:Y:S01]  /*5a20*/  LDGSTS.E [R211+0x2f800], [R62.64], P5 ;  /* 0x2f8000003ed37fae */ /* 0x0009e2000a921844 */
[C---:B------:R-:W-:Y:S01]  /*5a30*/  IMAD.WIDE R64, R212.reuse, 0x4, R64 ;  /* 0x00000004d4407825 */ /* 0x040fe200078e0240 */
[----:B-1----:R-:W-:Y:S01]  /*5a40*/  CS2R R22, SRZ ;  /* 0x0000000000167805 */ /* 0x002fe2000001ff00 */
[----:B------:R-:W-:Y:S01]  /*5a50*/  CS2R R24, SRZ ;  /* 0x0000000000187805 */ /* 0x000fe2000001ff00 */
[----:B--2---:R-:W-:Y:S01]  /*5a60*/  CS2R R26, SRZ ;  /* 0x00000000001a7805 */ /* 0x004fe2000001ff00 */
[C---:B------:R-:W-:Y:S01]  /*5a70*/  IMAD.SHL.U32 R99, R233.reuse, 0x4, RZ ;  /* 0x00000004e9637824 */ /* 0x040fe200078e00ff */
[----:B------:R1:W-:Y:S01]  /*5a80*/  LDGSTS.E [R238+0x28400], [R64.64], P5 ;  /* 0x2840000040ee7fae */ /* 0x0003e2000a921844 */
[----:B------:R-:W-:Y:S01]  /*5a90*/  IMAD.SHL.U32 R100, R233, 0x80, RZ ;  /* 0x00000080e9647824 */ /* 0x000fe200078e00ff */
[----:B---3--:R-:W-:Y:S01]  /*5aa0*/  CS2R R60, SRZ ;  /* 0x00000000003c7805 */ /* 0x008fe2000001ff00 */
[----:B------:R-:W-:Y:S01]  /*5ab0*/  IMAD.WIDE R66, R212, 0x4, R66 ;  /* 0x00000004d4427825 */ /* 0x000fe200078e0242 */
[----:B------:R-:W-:Y:S01]  /*5ac0*/  LOP3.LUT R99, R102, 0x370, R99, 0x78, !PT ;  /* 0x0000037066637812 */ /* 0x000fe200078e7863 */
[----:B------:R-:W-:Y:S01]  /*5ad0*/  CS2R R122, SRZ ;  /* 0x00000000007a7805 */ /* 0x000fe2000001ff00 */
[----:B------:R-:W-:Y:S01]  /*5ae0*/  LOP3.LUT R100, R100, 0x1000, RZ, 0xc0, !PT ;  /* 0x0000100064647812 */ /* 0x000fe200078ec0ff */
[C---:B------:R-:W-:Y:S01]  /*5af0*/  IMAD.WIDE R68, R212.reuse, 0x4, R68 ;  /* 0x00000004d4447825 */ /* 0x040fe200078e0244 */
[----:B------:R2:W-:Y:S01]  /*5b00*/  LDGSTS.E [R238+0x28c00], [R66.64], P5 ;  /* 0x28c0000042ee7fae */ /* 0x0005e2000a921844 */
[----:B----4-:R-:W-:Y:S01]  /*5b10*/  CS2R R62, SRZ ;  /* 0x00000000003e7805 */ /* 0x010fe2000001ff00 */
[----:B------:R-:W-:Y:S01]  /*5b20*/  CS2R R138, SRZ ;  /* 0x00000000008a7805 */ /* 0x000fe2000001ff00 */
[C---:B------:R-:W-:Y:S01]  /*5b30*/  IMAD.WIDE R70, R212.reuse, 0x4, R70 ;  /* 0x00000004d4467825 */ /* 0x040fe200078e0246 */
[----:B------:R3:W-:Y:S01]  /*5b40*/  LDGSTS.E [R238+0x29400], [R68.64], P5 ;  /* 0x2940000044ee7fae */ /* 0x0007e2000a921844 */
[----:B-1----:R-:W-:Y:S01]  /*5b50*/  CS2R R64, SRZ ;  /* 0x0000000000407805 */ /* 0x002fe2000001ff00 */
[----:B------:R-:W-:Y:S01]  /*5b60*/  CS2R R154, SRZ ;  /* 0x00000000009a7805 */ /* 0x000fe2000001ff00 */
[C---:B------:R-:W-:Y:S01]  /*5b70*/  IMAD.WIDE R72, R212.reuse, 0x4, R72 ;  /* 0x00000004d4487825 */ /* 0x040fe200078e0248 */
[----:B------:R1:W-:Y:S01]  /*5b80*/  LDGSTS.E [R238+0x29c00], [R70.64], P5 ;  /* 0x29c0000046ee7fae */ /* 0x0003e2000a921844 */
[----:B------:R-:W-:Y:S01]  /*5b90*/  CS2R R178, SRZ ;  /* 0x0000000000b27805 */ /* 0x000fe2000001ff00 */
[----:B------:R-:W-:Y:S01]  /*5ba0*/  CS2R R28, SRZ ;  /* 0x00000000001c7805 */ /* 0x000fe2000001ff00 */
[C---:B------:R-:W-:Y:S01]  /*5bb0*/  IMAD.WIDE R74, R212.reuse, 0x4, R74 ;  /* 0x00000004d44a7825 */ /* 0x040fe200078e024a */
[----:B------:R4:W-:Y:S01]  /*5bc0*/  LDGSTS.E [R238+0x2a400], [R72.64], P5 ;  /* 0x2a40000048ee7fae */ /* 0x0009e2000a921844 */
[----:B--2---:R-:W-:Y:S01]  /*5bd0*/  CS2R R66, SRZ ;  /* 0x0000000000427805 */ /* 0x004fe2000001ff00 */
[----:B------:R-:W-:Y:S01]  /*5be0*/  CS2R R30, SRZ ;  /* 0x00000000001e7805 */ /* 0x000fe2000001ff00 */
[C---:B------:R-:W-:Y:S01]  /*5bf0*/  IMAD.WIDE R76, R212.reuse, 0x4, R76 ;  /* 0x00000004d44c7825 */ /* 0x040fe200078e024c */
[----:B------:R2:W-:Y:S01]  /*5c00*/  LDGSTS.E [R238+0x2ac00], [R74.64], P5 ;  /* 0x2ac000004aee7fae */ /* 0x0005e2000a921844 */
[----:B---3--:R-:W-:Y:S01]  /*5c10*/  CS2R R68, SRZ ;  /* 0x0000000000447805 */ /* 0x008fe2000001ff00 */
[----:B-----5:R-:W-:Y:S01]  /*5c20*/  CS2R R32, SRZ ;  /* 0x0000000000207805 */ /* 0x020fe2000001ff00 */
[C---:B------:R-:W-:Y:S01]  /*5c30*/  IMAD.WIDE R78, R212.reuse, 0x4, R78 ;  /* 0x00000004d44e7825 */ /* 0x040fe200078e024e */
[----:B------:R3:W-:Y:S01]  /*5c40*/  LDGSTS.E [R238+0x2b400], [R76.64], P5 ;  /* 0x2b4000004cee7fae */ /* 0x0007e2000a921844 */
[----:B-1----:R-:W-:Y:S01]  /*5c50*/  CS2R R70, SRZ ;  /* 0x0000000000467805 */ /* 0x002fe2000001ff00 */
[----:B------:R-:W-:Y:S01]  /*5c60*/  CS2R R34, SRZ ;  /* 0x0000000000227805 */ /* 0x000fe2000001ff00 */
[----:B------:R-:W-:Y:S01]  /*5c70*/  IMAD.WIDE R80, R212, 0x4, R80 ;  /* 0x00000004d4507825 */ /* 0x000fe200078e0250 */
[----:B------:R1:W-:Y:S01]  /*5c80*/  LDGSTS.E [R238+0x2bc00], [R78.64], P5 ;  /* 0x2bc000004eee7fae */ /* 0x0003e2000a921844 */
[----:B----4-:R-:W-:-:S02]  /*5c90*/  CS2R R72, SRZ ;  /* 0x0000000000487805 */ /* 0x010fc4000001ff00 */
[C---:B------:R-:W-:Y:S01]  /*5ca0*/  IMAD.WIDE R82, R212.reuse, 0x4, R82 ;  /* 0x00000004d4527825 */ /* 0x040fe200078e0252 */
[----:B------:R4:W-:Y:S01]  /*5cb0*/  LDGSTS.E [R238+0x2c400], [R80.64], P5 ;  /* 0x2c40000050ee7fae */ /* 0x0009e2000a921844 */
[----:B--2---:R-:W-:Y:S02]  /*5cc0*/  CS2R R74, SRZ ;  /* 0x00000000004a7805 */ /* 0x004fe4000001ff00 */
[----:B------:R-:W-:Y:S01]  /*5cd0*/  IMAD.WIDE R84, R212, 0x4, R84 ;  /* 0x00000004d4547825 */ /* 0x000fe200078e0254 */
[----:B------:R2:W-:Y:S01]  /*5ce0*/  LDGSTS.E [R238+0x2cc00], [R82.64], P5 ;  /* 0x2cc0000052ee7fae */ /* 0x0005e2000a921844 */
[----:B---3--:R-:W-:Y:S02]  /*5cf0*/  CS2R R76, SRZ ;  /* 0x00000000004c7805 */ /* 0x008fe4000001ff00 */
[----:B------:R-:W-:Y:S01]  /*5d00*/  IMAD.IADD R99, R100, 0x1, R99 ;  /* 0x0000000164637824 */ /* 0x000fe200078e0263 */
[----:B------:R3:W-:Y:S01]  /*5d10*/  LDGSTS.E [R238+0x2d400], [R84.64], P5 ;  /* 0x2d40000054ee7fae */ /* 0x0007e2000a921844 */
[----:B------:R-:W-:Y:S01]  /*5d20*/  IMAD.WIDE R86, R212, 0x4, R86 ;  /* 0x00000004d4567825 */ /* 0x000fe200078e0256 */
[----:B-1----:R-:W-:-:S02]  /*5d30*/  CS2R R78, SRZ ;  /* 0x00000000004e7805 */ /* 0x002fc4000001ff00 */
[----:B------:R1:W-:Y:S01]  /*5d40*/  STL [R1+0x60], R99 ;  /* 0x0000606301007387 */ /* 0x0003e20000100800 */
[C---:B------:R-:W-:Y:S01]  /*5d50*/  IMAD.WIDE R88, R212.reuse, 0x4, R88 ;  /* 0x00000004d4587825 */ /* 0x040fe200078e0258 */
[----:B----4-:R-:W-:Y:S02]  /*5d60*/  CS2R R80, SRZ ;  /* 0x0000000000507805 */ /* 0x010fe4000001ff00 */
[----:B------:R4:W-:Y:S01]  /*5d70*/  LDGSTS.E [R238+0x2dc00], [R86.64], P5 ;  /* 0x2dc0000056ee7fae */ /* 0x0009e2000a921844 */
[C---:B------:R-:W-:Y:S01]  /*5d80*/  IMAD.WIDE R90, R212.reuse, 0x4, R90 ;  /* 0x00000004d45a7825 */ /* 0x040fe200078e025a */
[----:B--2---:R-:W-:Y:S02]  /*5d90*/  CS2R R82, SRZ ;  /* 0x0000000000527805 */ /* 0x004fe4000001ff00 */
[----:B------:R2:W-:Y:S01]  /*5da0*/  LDGSTS.E [R238+0x2e400], [R88.64], P5 ;  /* 0x2e40000058ee7fae */ /* 0x0005e2000a921844 */
[----:B------:R-:W-:Y:S01]  /*5db0*/  IMAD.WIDE R92, R212, 0x4, R92 ;  /* 0x00000004d45c7825 */ /* 0x000fe200078e025c */
[----:B---3--:R-:W-:-:S02]  /*5dc0*/  CS2R R84, SRZ ;  /* 0x0000000000547805 */ /* 0x008fc4000001ff00 */
[----:B------:R3:W-:Y:S01]  /*5dd0*/  LDGSTS.E [R238+0x2ec00], [R90.64], P5 ;  /* 0x2ec000005aee7fae */ /* 0x0007e2000a921844 */
[----:B------:R-:W-:-:S03]  /*5de0*/  IMAD.WIDE R94, R212, 0x4, R94 ;  /* 0x00000004d45e7825 */ /* 0x000fc600078e025e */
[----:B------:R1:W-:Y:S01]  /*5df0*/  LDGSTS.E [R238+0x2f400], [R92.64], P5 ;  /* 0x2f4000005cee7fae */ /* 0x0003e2000a921844 */
[----:B----4-:R-:W-:-:S03]  /*5e00*/  CS2R R86, SRZ ;  /* 0x0000000000567805 */ /* 0x010fc6000001ff00 */
[----:B------:R1:W-:Y:S01]  /*5e10*/  LDGSTS.E [R238+0x2fc00], [R94.64], P5 ;  /* 0x2fc000005eee7fae */ /* 0x0003e2000a921844 */
[----:B------:R-:W-:Y:S01]  /*5e20*/  ISETP.GE.AND P5, PT, R234, 0x40, PT ;  /* 0x00000040ea00780c */ /* 0x000fe20003fa6270 */
[----:B--2---:R-:W-:Y:S02]  /*5e30*/  CS2R R88, SRZ ;  /* 0x0000000000587805 */ /* 0x004fe4000001ff00 */
[----:B------:R-:W0:Y:S01]  /*5e40*/  LDGDEPBAR ;  /* 0x00000000000079af */ /* 0x000e220000000000 */
[----:B---3--:R-:W-:-:S09]  /*5e50*/  CS2R R90, SRZ ;  /* 0x00000000005a7805 */ /* 0x008fd2000001ff00 */
[----:B------:R-:W-:Y:S05]  /*5e60*/  @!P5 BRA `(.L_x_0) ;  /* 0x00007ef00000d947 */ /* 0x000fea0003800000 */
[C---:B-1----:R-:W-:Y:S01]  /*5e70*/  IMAD.SHL.U32 R31, R212.reuse, 0x8, RZ ;  /* 0x00000008d41f7824 */ /* 0x042fe200078e00ff */
[----:B------:R-:W-:Y:S01]  /*5e80*/  SHF.R.S32.HI R199, RZ, 0x1f, R212 ;  /* 0x0000001fffc77819 */ /* 0x000fe200000114d4 */
[----:B------:R-:W-:Y:S01]  /*5e90*/  IMAD.SHL.U32 R6, R233, 0x40, RZ ;  /* 0x00000040e9067824 */ /* 0x000fe200078e00ff */
[----:B------:R-:W-:Y:S01]  /*5ea0*/  SHF.R.S32.HI R213, RZ, 0x1f, R0 ;  /* 0x0000001fffd57819 */ /* 0x000fe20000011400 */
[----:B------:R-:W-:Y:S01]  /*5eb0*/  IMAD.MOV.U32 R168, RZ, RZ, c[0x0][0x188] ;  /* 0x00006200ffa87624 */ /* 0x000fe200078e00ff */
[----:B------:R-:W-:Y:S01]  /*5ec0*/  SHF.L.U64.HI R30, R212, 0x3, R199 ;  /* 0x00000003d41e7819 */ /* 0x000fe200000102c7 */
[----:B------:R-:W-:Y:S01]  /*5ed0*/  IMAD.MOV.U32 R169, RZ, RZ, c[0x0][0x188] ;  /* 0x00006200ffa97624 */ /* 0x000fe200078e00ff */
[-C--:B------:R-:W-:Y:S01]  /*5ee0*/  LEA R214, P5, R0, R31.reuse, 0x2 ;  /* 0x0000001f00d67211 */ /* 0x080fe200078a10ff */
[----:B------:R-:W-:Y:S01]  /*5ef0*/  IMAD R168, R168, 0x3f, RZ ;  /* 0x0000003fa8a87824 */ /* 0x000fe200078e02ff */
[----:B------:R-:W-:Y:S01]  /*5f00*/  SHF.R.S32.HI R4, RZ, 0x1f, R43 ;  /* 0x0000001fff047819 */ /* 0x000fe2000001142b */
[----:B------:R-:W-:Y:S01]  /*5f10*/  IMAD.MOV.U32 R182, RZ, RZ, c[0x0][0x188] ;  /* 0x00006200ffb67624 */ /* 0x000fe200078e00ff */
[-C--:B------:R-:W-:Y:S01]  /*5f20*/  LEA R216, P6, R43, R31.reuse, 0x2 ;  /* 0x0000001f2bd87211 */ /* 0x080fe200078c10ff */
[----:B------:R-:W-:Y:S01]  /*5f30*/  IMAD R169, R169, 0x3e, RZ ;  /* 0x0000003ea9a97824 */ /* 0x000fe200078e02ff */
[-C--:B------:R-:W-:Y:S01]  /*5f40*/  LEA.HI.X R213, R0, R30.reuse, R213, 0x2, P5 ;  /* 0x0000001e00d57211 */ /* 0x080fe200028f14d5 */
[----:B------:R-:W-:Y:S01]  /*5f50*/  IMAD R182, R182, 0x3d, RZ ;  /* 0x0000003db6b67824 */ /* 0x000fe200078e02ff */
[-C--:B------:R-:W-:Y:S01]  /*5f60*/  LEA.HI.X R215, R43, R30.reuse, R4, 0x2, P6 ;  /* 0x0000001e2bd77211 */ /* 0x080fe200030f1404 */
[----:B------:R-:W-:Y:S01]  /*5f70*/  IMAD.MOV.U32 R189, RZ, RZ, c[0x0][0x188] ;  /* 0x00006200ffbd7624 */ /* 0x000fe200078e00ff */
[----:B------:R-:W-:Y:S01]  /*5f80*/  SHF.R.S32.HI R217, RZ, 0x1f, R2 ;  /* 0x0000001fffd97819 */ /* 0x000fe20000011402 */
[----:B------:R-:W-:Y:S01]  /*5f90*/  IMAD.MOV.U32 R188, RZ, RZ, c[0x0][0x188] ;  /* 0x00006200ffbc7624 */ /* 0x000fe200078e00ff */
[----:B------:R-:W-:Y:S01]  /*5fa0*/  SHF.R.S32.HI R219, RZ, 0x1f, R44 ;  /* 0x0000001fffdb7819 */ /* 0x000fe2000001142c */
[----:B------:R-:W-:Y:S01]  /*5fb0*/  IMAD R189, R189, 0x14, RZ ;  /* 0x00000014bdbd7824 */ /* 0x000fe200078e02ff */
[-C--:B------:R-:W-:Y:S01]  /*5fc0*/  LEA R218, P5, R2, R31.reuse, 0x2 ;  /* 0x0000001f02da7211 */ /* 0x080fe200078a10ff */
[----:B------:R-:W-:Y:S01]  /*5fd0*/  IMAD R188, R188, 0x15, RZ ;  /* 0x00000015bcbc7824 */ /* 0x000fe200078e02ff */
[-C--:B------:R-:W-:Y:S01]  /*5fe0*/  LEA R4, P6, R44, R31.reuse, 0x2 ;  /* 0x0000001f2c047211 */ /* 0x080fe200078c10ff */
[----:B------:R-:W-:Y:S01]  /*5ff0*/  IMAD.MOV.U32 R206, RZ, RZ, c[0x0][0x188] ;  /* 0x00006200ffce7624 */ /* 0x000fe200078e00ff */
[-C--:B------:R-:W-:Y:S01]  /*6000*/  LEA.HI.X R217, R2, R30.reuse, R217, 0x2, P5 ;  /* 0x0000001e02d97211 */ /* 0x080fe200028f14d9 */
[----:B------:R-:W-:Y:S01]  /*6010*/  IMAD.MOV.U32 R200, RZ, RZ, c[0x0][0x188] ;  /* 0x00006200ffc87624 */ /* 0x000fe200078e00ff */
[-C--:B------:R-:W-:Y:S01]  /*6020*/  LEA.HI.X R219, R44, R30.reuse, R219, 0x2, P6 ;  /* 0x0000001e2cdb7211 */ /* 0x080fe200030f14db */
[----:B------:R-:W-:Y:S01]  /*6030*/  IMAD.MOV.U32 R193, RZ, RZ, c[0x0][0x188] ;  /* 0x00006200ffc17624 */ /* 0x000fe200078e00ff */
[----:B------:R-:W-:Y:S01]  /*6040*/  SHF.R.S32.HI R0, RZ, 0x1f, R3 ;  /* 0x0000001fff007819 */ /* 0x000fe20000011403 */
[----:B------:R-:W-:Y:S01]  /*6050*/  IMAD.MOV.U32 R201, RZ, RZ, c[0x0][0x188] ;  /* 0x00006200ffc97624 */ /* 0x000fe200078e00ff */
[----:B------:R-:W-:Y:S01]  /*6060*/  SHF.R.S32.HI R64, RZ, 0x1f, R45 ;  /* 0x0000001fff407819 */ /* 0x000fe2000001142d */
[----:B------:R-:W-:Y:S01]  /*6070*/  IMAD.MOV.U32 R205, RZ, RZ, c[0x0][0x188] ;  /* 0x00006200ffcd7624 */ /* 0x000fe200078e00ff */
[-C--:B------:R-:W-:Y:S01]  /*6080*/  LEA R5, P5, R3, R31.reuse, 0x2 ;  /* 0x0000001f03057211 */ /* 0x080fe200078a10ff */
[----:B------:R-:W-:Y:S01]  /*6090*/  IMAD.MOV.U32 R204, RZ, RZ, c[0x0][0x188] ;  /* 0x00006200ffcc7624 */ /* 0x000fe200078e00ff */
        /* <DEDUP_REMOVED lines=8> */
[-C--:B------:R-:W-:Y:S01]  /*6120*/  LEA R19, P6, R46, R31.reuse, 0x2 ;  /* 0x0000001f2e137211 */ /* 0x080fe200078c10ff */
[----:B------:R-:W-:Y:S01]  /*6130*/  IMAD R206, R206, 0xb, RZ ;  /* 0x0000000bcece7824 */ /* 0x000fe200078e02ff */
[----:B------:R-:W-:Y:S01]  /*6140*/  SHF.R.S32.HI R14, RZ, 0x1f, R47 ;  /* 0x0000001fff0e7819 */ /* 0x000fe2000001142f */
[----:B------:R-:W-:Y:S01]  /*6150*/  IMAD R200, R200, 0xa, RZ ;  /* 0x0000000ac8c87824 */ /* 0x000fe200078e02ff */
[-C--:B------:R-:W-:Y:S01]  /*6160*/  LEA.HI.X R18, R46, R30.reuse, R3, 0x2, P6 ;  /* 0x0000001e2e127211 */ /* 0x080fe200030f1403 */
[----:B------:R-:W-:Y:S01]  /*6170*/  IMAD R201, R201, 0x9, RZ ;  /* 0x00000009c9c97824 */ /* 0x000fe200078e02ff */
[-C--:B------:R-:W-:Y:S01]  /*6180*/  LEA R15, P6, R47, R31.reuse, 0x2 ;  /* 0x0000001f2f0f7211 */ /* 0x080fe200078c10ff */
[----:B------:R-:W-:Y:S01]  /*6190*/  IMAD.SHL.U32 R193, R193, 0x8, RZ ;  /* 0x00000008c1c17824 */ /* 0x000fe200078e00ff */
[----:B------:R-:W-:Y:S01]  /*61a0*/  SHF.R.S32.HI R235, RZ, 0x1f, R48 ;  /* 0x0000001fffeb7819 */ /* 0x000fe20000011430 */
[----:B------:R-:W-:Y:S01]  /*61b0*/  IMAD R204, R204, 0x7, RZ ;  /* 0x00000007cccc7824 */ /* 0x000fe200078e02ff */
[-C--:B------:R-:W-:Y:S01]  /*61c0*/  LEA.HI.X R14, R47, R30.reuse, R14, 0x2, P6 ;  /* 0x0000001e2f0e7211 */ /* 0x080fe200030f140e */
[----:B------:R-:W-:Y:S01]  /*61d0*/  IMAD R205, R205, 0x6, RZ ;  /* 0x00000006cdcd7824 */ /* 0x000fe200078e02ff */
[-C--:B------:R-:W-:Y:S01]  /*61e0*/  LEA R236, P6, R48, R31.reuse, 0x2 ;  /* 0x0000001f30ec7211 */ /* 0x080fe200078c10ff */
[----:B------:R-:W-:Y:S01]  /*61f0*/  IMAD R202, R202, 0x5, RZ ;  /* 0x00000005caca7824 */ /* 0x000fe200078e02ff */
[----:B------:R-:W-:Y:S01]  /*6200*/  SHF.R.S32.HI R7, RZ, 0x1f, R36 ;  /* 0x0000001fff077819 */ /* 0x000fe20000011424 */
[----:B------:R-:W-:Y:S01]  /*6210*/  IMAD.SHL.U32 R203, R203, 0x4, RZ ;  /* 0x00000004cbcb7824 */ /* 0x000fe200078e00ff */
[-C--:B------:R-:W-:Y:S01]  /*6220*/  LEA.HI.X R235, R48, R30.reuse, R235, 0x2, P6 ;  /* 0x0000001e30eb7211 */ /* 0x080fe200030f14eb */
[----:B------:R-:W-:Y:S01]  /*6230*/  IMAD R194, R194, 0x3, RZ ;  /* 0x00000003c2c27824 */ /* 0x000fe200078e02ff */
[CC--:B------:R-:W-:Y:S01]  /*6240*/  LEA R11, P5, R36.reuse, R31.reuse, 0x2 ;  /* 0x0000001f240b7211 */ /* 0x0c0fe200078a10ff */
[----:B------:R-:W-:Y:S01]  /*6250*/  IMAD.SHL.U32 R195, R195, 0x2, RZ ;  /* 0x00000002c3c37824 */ /* 0x000fe200078e00ff */
[----:B------:R-:W-:Y:S01]  /*6260*/  SHF.R.S32.HI R0, RZ, 0x1f, R49 ;  /* 0x0000001fff007819 */ /* 0x000fe20000011431 */
[----:B------:R-:W-:Y:S01]  /*6270*/  IMAD.MOV.U32 R207, RZ, RZ, -0x1 ;  /* 0xffffffffffcf7424 */ /* 0x000fe200078e00ff */
[CC--:B------:R-:W-:Y:S01]  /*6280*/  LEA R240, P6, R49.reuse, R31.reuse, 0x2 ;  /* 0x0000001f31f07211 */ /* 0x0c0fe200078c10ff */
[----:B------:R-:W-:Y:S01]  /*6290*/  CS2R R60, SRZ ;  /* 0x00000000003c7805 */ /* 0x000fe2000001ff00 */
[-C--:B------:R-:W-:Y:S01]  /*62a0*/  LEA.HI.X R66, R36, R30.reuse, R7, 0x2, P5 ;  /* 0x0000001e24427211 */ /* 0x080fe200028f1407 */
[----:B------:R-:W-:Y:S01]  /*62b0*/  CS2R R62, SRZ ;  /* 0x00000000003e7805 */ /* 0x000fe2000001ff00 */
[-C--:B------:R-:W-:Y:S01]  /*62c0*/  LEA.HI.X R239, R49, R30.reuse, R0, 0x2, P6 ;  /* 0x0000001e31ef7211 */ /* 0x080fe200030f1400 */
[----:B------:R-:W-:Y:S01]  /*62d0*/  CS2R R76, SRZ ;  /* 0x00000000004c7805 */ /* 0x000fe2000001ff00 */
[----:B------:R-:W-:Y:S01]  /*62e0*/  SHF.R.S32.HI R16, RZ, 0x1f, R37 ;  /* 0x0000001fff107819 */ /* 0x000fe20000011425 */
[----:B------:R-:W-:Y:S01]  /*62f0*/  CS2R R78, SRZ ;  /* 0x00000000004e7805 */ /* 0x000fe2000001ff00 */
[CC--:B------:R-:W-:Y:S01]  /*6300*/  LEA R17, P5, R37.reuse, R31.reuse, 0x2 ;  /* 0x0000001f25117211 */ /* 0x0c0fe200078a10ff */
[----:B------:R-:W-:Y:S01]  /*6310*/  CS2R R108, SRZ ;  /* 0x00000000006c7805 */ /* 0x000fe2000001ff00 */
[----:B------:R-:W-:Y:S01]  /*6320*/  SHF.R.S32.HI R243, RZ, 0x1f, R50 ;  /* 0x0000001ffff37819 */ /* 0x000fe20000011432 */
[----:B------:R-:W-:Y:S01]  /*6330*/  CS2R R110, SRZ ;  /* 0x00000000006e7805 */ /* 0x000fe2000001ff00 */
        /* <DEDUP_REMOVED lines=24> */
[-C--:B------:R-:W-:Y:S01]  /*64c0*/  LEA.HI.X R196, R196, R30.reuse, R3, 0x2, P6 ;  /* 0x0000001ec4c47211 */ /* 0x080fe200030f1403 */
        /* <DEDUP_REMOVED lines=10> */
[----:B------:R-:W-:Y:S01]  /*6570*/  IMAD.MOV.U32 R210, RZ, RZ, RZ ;  /* 0x000000ffffd27224 */ /* 0x000fe200078e00ff */
        /* <DEDUP_REMOVED lines=24> */
[----:B------:R-:W-:Y:S01]  /*6700*/  SHF.R.S32.HI R7, RZ, 0x1f, R232 ;  /* 0x0000001fff077819 */ /* 0x000fe200000114e8 */
[----:B------:R-:W-:Y:S01]  /*6710*/  CS2R R74, SRZ ;  /* 0x00000000004a7805 */ /* 0x000fe2000001ff00 */
[----:B------:R-:W-:Y:S01]  /*6720*/  LEA R26, P6, R226, R31, 0x2 ;  /* 0x0000001fe21a7211 */ /* 0x000fe200078c10ff */
[----:B------:R-:W-:Y:S01]  /*6730*/  CS2R R88, SRZ ;  /* 0x0000000000587805 */ /* 0x000fe2000001ff00 */
[-C--:B------:R-:W-:Y:S01]  /*6740*/  LEA.HI.X R245, R41, R30.reuse, R2, 0x2, P5 ;  /* 0x0000001e29f57211 */ /* 0x080fe200028f1402 */
[----:B------:R-:W-:Y:S01]  /*6750*/  CS2R R90, SRZ ;  /* 0x00000000005a7805 */ /* 0x000fe2000001ff00 */
[----:B------:R-:W-:Y:S01]  /*6760*/  SHF.L.U64.HI R198, R232, 0x2, R7 ;  /* 0x00000002e8c67819 */ /* 0x000fe20000010207 */
[----:B------:R-:W-:Y:S01]  /*6770*/  CS2R R120, SRZ ;  /* 0x0000000000787805 */ /* 0x000fe2000001ff00 */
[----:B------:R-:W-:-:S02]  /*6780*/  LEA.HI.X R38, R226, R30, R29, 0x2, P6 ;  /* 0x0000001ee2267211 */ /* 0x000fc400030f141d */
[----:B------:R-:W-:Y:S02]  /*6790*/  SHF.R.S32.HI R7, RZ, 0x1f, R228 ;  /* 0x0000001fff077819 */ /* 0x000fe400000114e4 */
[CC--:B------:R-:W-:Y:S02]  /*67a0*/  LEA R35, P6, R228.reuse, R31.reuse, 0x2 ;  /* 0x0000001fe4237211 */ /* 0x0c0fe400078c10ff */
[C---:B------:R-:W-:Y:S02]  /*67b0*/  LOP3.LUT R2, R233.reuse, 0x7, RZ, 0xc0, !PT ;  /* 0x00000007e9027812 */ /* 0x040fe400078ec0ff */
[----:B------:R-:W-:Y:S02]  /*67c0*/  LEA.HI.X R34, R228, R30, R7, 0x2, P6 ;  /* 0x0000001ee4227211 */ /* 0x000fe400030f1407 */
[----:B------:R-:W-:Y:S01]  /*67d0*/  SHF.R.S32.HI R43, RZ, 0x1f, R230 ;  /* 0x0000001fff2b7819 */ /* 0x000fe200000114e6 */
[----:B------:R-:W-:Y:S01]  /*67e0*/  IMAD R7, R2, 0x110, RZ ;  /* 0x0000011002077824 */ /* 0x000fe200078e02ff */
[----:B------:R-:W-:Y:S01]  /*67f0*/  LEA R29, P6, R230, R31, 0x2 ;  /* 0x0000001fe61d7211 */ /* 0x000fe200078c10ff */
[----:B------:R-:W-:Y:S01]  /*6800*/  IMAD.SHL.U32 R2, R233, 0x2, RZ ;  /* 0x00000002e9027824 */ /* 0x000fe200078e00ff */
[----:B------:R-:W-:-:S02]  /*6810*/  SHF.R.S32.HI R249, RZ, 0x1f, R42 ;  /* 0x0000001ffff97819 */ /* 0x000fc4000001142a */
[----:B------:R-:W-:Y:S02]  /*6820*/  LEA R250, P5, R42, R31, 0x2 ;  /* 0x0000001f2afa7211 */ /* 0x000fe400078a10ff */
[----:B------:R-:W-:Y:S02]  /*6830*/  LOP3.LUT R7, R7, 0x30, R2, 0x78, !PT ;  /* 0x0000003007077812 */ /* 0x000fe400078e7802 */
[-C--:B------:R-:W-:Y:S02]  /*6840*/  LEA.HI.X R2, R230, R30.reuse, R43, 0x2, P6 ;  /* 0x0000001ee6027211 */ /* 0x080fe400030f142b */
[----:B------:R-:W-:Y:S02]  /*6850*/  IADD3 R214, P6, R214, c[0x0][0x168], RZ ;  /* 0x00005a00d6d67a10 */ /* 0x000fe40007fde0ff */
[----:B------:R-:W-:Y:S02]  /*6860*/  LEA.HI.X R249, R42, R30, R249, 0x2, P5 ;  /* 0x0000001e2af97211 */ /* 0x000fe400028f14f9 */
[----:B------:R-:W-:-:S02]  /*6870*/  IADD3.X R213, R213, c[0x0][0x16c], RZ, P6, !PT ;  /* 0x00005b00d5d57a10 */ /* 0x000fc400037fe4ff */
[----:B------:R-:W-:Y:S02]  /*6880*/  SHF.R.S32.HI R49, RZ, 0x1f, R208 ;  /* 0x0000001fff317819 */ /* 0x000fe400000114d0 */
[----:B------:R-:W-:Y:S02]  /*6890*/  LEA R51, P5, R208, R31, 0x2 ;  /* 0x0000001fd0337211 */ /* 0x000fe400078a10ff */
[----:B------:R-:W-:Y:S02]  /*68a0*/  IADD3 R216, P6, R216, c[0x0][0x168], RZ ;  /* 0x00005a00d8d87a10 */ /* 0x000fe40007fde0ff */
[----:B------:R-:W-:Y:S01]  /*68b0*/  LEA.HI.X R49, R208, R30, R49, 0x2, P5 ;  /* 0x0000001ed0317211 */ /* 0x000fe200028f1431 */
[----:B------:R-:W-:Y:S01]  /*68c0*/  IMAD.MOV.U32 R208, RZ, RZ, 0x1 ;  /* 0x00000001ffd07424 */ /* 0x000fe200078e00ff */
[----:B------:R-:W-:Y:S02]  /*68d0*/  IADD3.X R215, R215, c[0x0][0x16c], RZ, P6, !PT ;  /* 0x00005b00d7d77a10 */ /* 0x000fe400037fe4ff */
[----:B------:R-:W-:-:S02]  /*68e0*/  SHF.R.S32.HI R41, RZ, 0x1f, R220 ;  /* 0x0000001fff297819 */ /* 0x000fc400000114dc */
[-C--:B------:R-:W-:Y:S02]  /*68f0*/  LEA R44, P5, R220, R31.reuse, 0x2 ;  /* 0x0000001fdc2c7211 */ /* 0x080fe400078a10ff */
[----:B------:R-:W-:Y:S02]  /*6900*/  IADD3 R218, P6, R218, c[0x0][0x168], RZ ;  /* 0x00005a00dada7a10 */ /* 0x000fe40007fde0ff */
[----:B------:R-:W-:Y:S02]  /*6910*/  LEA.HI.X R41, R220, R30, R41, 0x2, P5 ;  /* 0x0000001edc297211 */ /* 0x000fe400028f1429 */
[----:B------:R-:W-:Y:S02]  /*6920*/  IADD3.X R217, R217, c[0x0][0x16c], RZ, P6, !PT ;  /* 0x00005b00d9d97a10 */ /* 0x000fe400037fe4ff */
[----:B------:R-:W-:Y:S02]  /*6930*/  SHF.R.S32.HI R21, RZ, 0x1f, R222 ;  /* 0x0000001fff157819 */ /* 0x000fe400000114de */
[----:B------:R-:W-:-:S02]  /*6940*/  LEA R22, P5, R222, R31, 0x2 ;  /* 0x0000001fde167211 */ /* 0x000fc400078a10ff */
[----:B------:R-:W-:Y:S02]  /*6950*/  IADD3 R220, P6, R4, c[0x0][0x168], RZ ;  /* 0x00005a0004dc7a10 */ /* 0x000fe40007fde0ff */
[----:B------:R-:W-:Y:S02]  /*6960*/  SHF.R.S32.HI R3, RZ, 0x1f, R52 ;  /* 0x0000001fff037819 */ /* 0x000fe40000011434 */
[----:B------:R-:W-:Y:S02]  /*6970*/  LEA.HI.X R21, R222, R30, R21, 0x2, P5 ;  /* 0x0000001ede157211 */ /* 0x000fe400028f1415 */
[----:B------:R-:W-:Y:S02]  /*6980*/  IADD3.X R219, R219, c[0x0][0x16c], RZ, P6, !PT ;  /* 0x00005b00dbdb7a10 */ /* 0x000fe400037fe4ff */
[----:B------:R-:W-:Y:S02]  /*6990*/  SHF.R.S32.HI R27, RZ, 0x1f, R224 ;  /* 0x0000001fff1b7819 */ /* 0x000fe400000114e0 */
[----:B------:R-:W-:-:S02]  /*69a0*/  LEA R23, P5, R224, R31, 0x2 ;  /* 0x0000001fe0177211 */ /* 0x000fc400078a10ff */
[----:B------:R-:W-:Y:S02]  /*69b0*/  IADD3 R222, P6, R5, c[0x0][0x168], RZ ;  /* 0x00005a0005de7a10 */ /* 0x000fe40007fde0ff */
[----:B------:R-:W-:Y:S01]  /*69c0*/  SHF.L.U64.HI R0, R52, 0x2, R3 ;  /* 0x0000000234007819 */ /* 0x000fe20000010203 */
[----:B------:R-:W-:Y:S01]  /*69d0*/  CS2R R4, SRZ ;  /* 0x0000000000047805 */ /* 0x000fe2000001ff00 */
[----:B------:R-:W-:Y:S02]  /*69e0*/  LOP3.LUT R0, R233, 0x3, RZ, 0xc0, !PT ;  /* 0x00000003e9007812 */ /* 0x000fe400078ec0ff */
[----:B------:R-:W-:Y:S02]  /*69f0*/  LEA.HI.X R27, R224, R30, R27, 0x2, P5 ;  /* 0x0000001ee01b7211 */ /* 0x000fe400028f141b */
[----:B------:R-:W-:Y:S01]  /*6a00*/  IADD3.X R221, R9, c[0x0][0x16c], RZ, P6, !PT ;  /* 0x00005b0009dd7a10 */ /* 0x000fe200037fe4ff */
[----:B------:R-:W-:Y:S01]  /*6a10*/  IMAD R0, R0, 0x420, RZ ;  /* 0x0000042000007824 */ /* 0x000fe200078e02ff */
[----:B------:R-:W-:-:S02]  /*6a20*/  IADD3 R224, P6, R8, c[0x0][0x168], RZ ;  /* 0x00005a0008e07a10 */ /* 0x000fc40007fde0ff */
[----:B------:R-:W-:Y:S01]  /*6a30*/  SHF.R.S32.HI R36, RZ, 0x1f, R227 ;  /* 0x0000001fff247819 */ /* 0x000fe200000114e3 */
[----:B------:R-:W-:Y:S01]  /*6a40*/  CS2R R8, SRZ ;  /* 0x0000000000087805 */ /* 0x000fe2000001ff00 */
[----:B------:R-:W-:Y:S02]  /*6a50*/  IADD3.X R223, R64, c[0x0][0x16c], RZ, P6, !PT ;  /* 0x00005b0040df7a10 */ /* 0x000fe400037fe4ff */
[----:B------:R-:W-:Y:S01]  /*6a60*/  IADD3 R226, P6, R11, c[0x0][0x168], RZ ;  /* 0x00005a000be27a10 */ /* 0x000fe20007fde0ff */
[----:B------:R-:W-:Y:S01]  /*6a70*/  CS2R R64, SRZ ;  /* 0x0000000000407805 */ /* 0x000fe2000001ff00 */
[----:B------:R-:W-:Y:S01]  /*6a80*/  LOP3.LUT R192, R0, 0xdc, R233, 0x78, !PT ;  /* 0x000000dc00c07812 */ /* 0x000fe200078e78e9 */
[----:B------:R-:W-:Y:S01]  /*6a90*/  IMAD.MOV.U32 R0, RZ, RZ, R225 ;  /* 0x000000ffff007224 */ /* 0x000fe200078e00e1 */
[----:B------:R-:W-:Y:S02]  /*6aa0*/  LEA R37, P5, R227, R31, 0x2 ;  /* 0x0000001fe3257211 */ /* 0x000fe400078a10ff */
[----:B------:R-:W-:-:S02]  /*6ab0*/  IADD3.X R225, R66, c[0x0][0x16c], RZ, P6, !PT ;  /* 0x00005b0042e17a10 */ /* 0x000fc400037fe4ff */
[----:B------:R-:W-:Y:S01]  /*6ac0*/  IADD3 R228, P6, R19, c[0x0][0x168], RZ ;  /* 0x00005a0013e47a10 */ /* 0x000fe20007fde0ff */
[----:B------:R-:W-:Y:S01]  /*6ad0*/  CS2R R66, SRZ ;  /* 0x0000000000427805 */ /* 0x000fe2000001ff00 */
[-C--:B------:R-:W-:Y:S02]  /*6ae0*/  LEA.HI.X R36, R227, R30.reuse, R36, 0x2, P5 ;  /* 0x0000001ee3247211 */ /* 0x080fe400028f1424 */
[----:B------:R-:W-:Y:S02]  /*6af0*/  SHF.R.S32.HI R10, RZ, 0x1f, R229 ;  /* 0x0000001fff0a7819 */ /* 0x000fe400000114e5 */
[----:B------:R-:W-:Y:S02]  /*6b00*/  LEA R33, P5, R229, R31, 0x2 ;  /* 0x0000001fe5217211 */ /* 0x000fe400078a10ff */
[----:B------:R-:W-:Y:S02]  /*6b10*/  IADD3.X R227, R18, c[0x0][0x16c], RZ, P6, !PT ;  /* 0x00005b0012e37a10 */ /* 0x000fe400037fe4ff */
[----:B------:R-:W-:Y:S01]  /*6b20*/  IADD3 R230, P6, R17, c[0x0][0x168], RZ ;  /* 0x00005a0011e67a10 */ /* 0x000fe20007fde0ff */
[----:B------:R-:W-:Y:S01]  /*6b30*/  CS2R R18, SRZ ;  /* 0x0000000000127805 */ /* 0x000fe2000001ff00 */
[----:B------:R-:W-:-:S02]  /*6b40*/  LEA.HI.X R31, R229, R30, R10, 0x2, P5 ;  /* 0x0000001ee51f7211 */ /* 0x000fc400028f140a */
[----:B------:R-:W-:Y:S01]  /*6b50*/  IADD3.X R229, R16, c[0x0][0x16c], RZ, P6, !PT ;  /* 0x00005b0010e57a10 */ /* 0x000fe200037fe4ff */
[----:B------:R-:W-:Y:S01]  /*6b60*/  CS2R R10, SRZ ;  /* 0x00000000000a7805 */ /* 0x000fe2000001ff00 */
[----:B------:R-:W-:Y:S01]  /*6b70*/  SHF.R.S32.HI R3, RZ, 0x1f, R234 ;  /* 0x0000001fff037819 */ /* 0x000fe200000114ea */
[----:B------:R-:W-:Y:S01]  /*6b80*/  CS2R R16, SRZ ;  /* 0x0000000000107805 */ /* 0x000fe2000001ff00 */
[----:B------:R-:W-:Y:S02]  /*6b90*/  IADD3 R232, P6, R15, c[0x0][0x168], RZ ;  /* 0x00005a000fe87a10 */ /* 0x000fe40007fde0ff */
[----:B------:R-:W-:Y:S02]  /*6ba0*/  LEA R30, P5, R183, R231, 0x3 ;  /* 0x000000e7b71e7211 */ /* 0x000fe400078a18ff */
[----:B------:R-:W-:Y:S02]  /*6bb0*/  LEA.HI R3, R3, R234, RZ, 0x6 ;  /* 0x000000ea03037211 */ /* 0x000fe400078f30ff */
[----:B------:R-:W-:-:S02]  /*6bc0*/  IADD3.X R231, R14, c[0x0][0x16c], RZ, P6, !PT ;  /* 0x00005b000ee77a10 */ /* 0x000fc400037fe4ff */
[----:B------:R-:W-:Y:S01]  /*6bd0*/  IADD3 R234, P6, R13, c[0x0][0x168], RZ ;  /* 0x00005a000dea7a10 */ /* 0x000fe20007fde0ff */
[----:B------:R-:W-:Y:S01]  /*6be0*/  CS2R R14, SRZ ;  /* 0x00000000000e7805 */ /* 0x000fe2000001ff00 */
[----:B------:R-:W-:Y:S02]  /*6bf0*/  SHF.R.S32.HI R180, RZ, 0x1f, R251 ;  /* 0x0000001fffb47819 */ /* 0x000fe400000114fb */
[----:B------:R-:W-:Y:S02]  /*6c00*/  IADD3.X R233, R12, c[0x0][0x16c], RZ, P6, !PT ;  /* 0x00005b000ce97a10 */ /* 0x000fe400037fe4ff */
[----:B------:R-:W-:Y:S01]  /*6c10*/  IADD3 R236, P6, R236, c[0x0][0x168], RZ ;  /* 0x00005a00ecec7a10 */ /* 0x000fe20007fde0ff */
[----:B------:R-:W-:Y:S01]  /*6c20*/  CS2R R12, SRZ ;  /* 0x00000000000c7805 */ /* 0x000fe2000001ff00 */
[----:B------:R-:W-:Y:S02]  /*6c30*/  LOP3.LUT R191, R7, 0x800, R6, 0xf8, !PT ;  /* 0x0000080007bf7812 */ /* 0x000fe400078ef806 */
[----:B------:R-:W-:Y:S01]  /*6c40*/  IADD3.X R235, R235, c[0x0][0x16c], RZ, P6, !PT ;  /* 0x00005b00ebeb7a10 */ /* 0x000fe200037fe4ff */
[----:B------:R-:W-:Y:S01]  /*6c50*/  CS2R R6, SRZ ;  /* 0x0000000000067805 */ /* 0x000fe2000001ff00 */
[----:B------:R-:W-:Y:S01]  /*6c60*/  IADD3 R238, P6, R238, c[0x0][0x168], RZ ;  /* 0x00005a00eeee7a10 */ /* 0x000fe20007fde0ff */
[----:B------:R-:W-:Y:S01]  /*6c70*/  STL [R1+0x64], R191 ;  /* 0x000064bf01007387 */ /* 0x000fe20000100800 */
[----:B------:R-:W-:-:S02]  /*6c80*/  SHF.R.S32.HI R28, RZ, 0x1f, R53 ;  /* 0x0000001fff1c7819 */ /* 0x000fc40000011435 */
[----:B------:R-:W-:Y:S02]  /*6c90*/  IADD3.X R237, R237, c[0x0][0x16c], RZ, P6, !PT ;  /* 0x00005b00eded7a10 */ /* 0x000fe400037fe4ff */
[----:B------:R-:W-:Y:S02]  /*6ca0*/  IADD3 R240, P6, R240, c[0x0][0x168], RZ ;  /* 0x00005a00f0f07a10 */ /* 0x000fe40007fde0ff */
[----:B------:R-:W-:Y:S02]  /*6cb0*/  SHF.L.U64.HI R28, R53, 0x2, R28 ;  /* 0x00000002351c7819 */ /* 0x000fe4000001021c */
[----:B------:R-:W-:Y:S02]  /*6cc0*/  IADD3.X R239, R239, c[0x0][0x16c], RZ, P6, !PT ;  /* 0x00005b00efef7a10 */ /* 0x000fe400037fe4ff */
[----:B------:R-:W-:Y:S02]  /*6cd0*/  IADD3 R242, P6, R242, c[0x0][0x168], RZ ;  /* 0x00005a00f2f27a10 */ /* 0x000fe40007fde0ff */
[----:B------:R-:W-:Y:S01]  /*6ce0*/  SHF.R.S32.HI R32, RZ, 0x1f, R183 ;  /* 0x0000001fff207819 */ /* 0x000fe200000114b7 */
[----:B------:R-:W-:Y:S01]  /*6cf0*/  IMAD.MOV.U32 R183, RZ, RZ, c[0x0][0x188] ;  /* 0x00006200ffb77624 */ /* 0x000fe200078e00ff */
[----:B------:R-:W-:-:S02]  /*6d00*/  IADD3.X R241, R241, c[0x0][0x16c], RZ, P6, !PT ;  /* 0x00005b00f1f17a10 */ /* 0x000fc400037fe4ff */
[----:B------:R-:W-:Y:S01]  /*6d10*/  IADD3 R244, P6, R244, c[0x0][0x168], RZ ;  /* 0x00005a00f4f47a10 */ /* 0x000fe20007fde0ff */
[----:B------:R-:W-:Y:S01]  /*6d20*/  IMAD R183, R183, 0x3c, RZ ;  /* 0x0000003cb7b77824 */ /* 0x000fe200078e02ff */
[----:B------:R-:W-:Y:S01]  /*6d30*/  SHF.R.S32.HI R40, RZ, 0x1f, R168 ;  /* 0x0000001fff287819 */ /* 0x000fe200000114a8 */
[----:B------:R-:W-:Y:S01]  /*6d40*/  IMAD.MOV.U32 R168, RZ, RZ, c[0x0][0x188] ;  /* 0x00006200ffa87624 */ /* 0x000fe200078e00ff */
[----:B------:R-:W-:Y:S02]  /*6d50*/  IADD3.X R243, R243, c[0x0][0x16c], RZ, P6, !PT ;  /* 0x00005b00f3f37a10 */ /* 0x000fe400037fe4ff */
[----:B------:R-:W-:Y:S01]  /*6d60*/  IADD3 R246, P6, R246, c[0x0][0x168], RZ ;  /* 0x00005a00f6f67a10 */ /* 0x000fe20007fde0ff */
[----:B------:R-:W-:Y:S01]  /*6d70*/  IMAD R168, R168, 0x3b, RZ ;  /* 0x0000003ba8a87824 */ /* 0x000fe200078e02ff */
        /* <DEDUP_REMOVED lines=17> */
[----:B------:R-:W-:Y:S01]  /*6e90*/  IADD3.X R251, R196, c[0x0][0x16c], RZ, P6, !PT ;  /* 0x00005b00c4fb7a10 */ /* 0x000fe200037fe4ff */
[----:B------:R-:W-:Y:S01]  /*6ea0*/  IMAD.MOV.U32 R196, RZ, RZ, c[0x0][0x188] ;  /* 0x00006200ffc47624 */ /* 0x000fe200078e00ff */
[----:B------:R-:W-:Y:S01]  /*6eb0*/  IADD3 R51, P6, R51, c[0x0][0x168], RZ ;  /* 0x00005a0033337a10 */ /* 0x000fe20007fde0ff */
[----:B------:R-:W-:Y:S01]  /*6ec0*/  IMAD R168, R168, 0x37, RZ ;  /* 0x00000037a8a87824 */ /* 0x000fe200078e02ff */
[----:B------:R-:W-:Y:S01]  /*6ed0*/  SHF.R.S32.HI R50, RZ, 0x1f, R169 ;  /* 0x0000001fff327819 */ /* 0x000fe200000114a9 */
[----:B------:R-:W-:Y:S01]  /*6ee0*/  IMAD.SHL.U32 R196, R196, 0x40, RZ ;  /* 0x00000040c4c47824 */ /* 0x000fe200078e00ff */
[----:B------:R-:W-:Y:S01]  /*6ef0*/  IADD3.X R49, R49, c[0x0][0x16c], RZ, P6, !PT ;  /* 0x00005b0031317a10 */ /* 0x000fe200037fe4ff */
[----:B------:R1:W-:Y:S01]  /*6f00*/  STL [R1+0x4], R51 ;  /* 0x0000043301007387 */ /* 0x0003e20000100800 */
[----:B------:R-:W-:Y:S01]  /*6f10*/  IADD3 R47, P6, R47, c[0x0][0x168], RZ ;  /* 0x00005a002f2f7a10 */ /* 0x000fe20007fde0ff */
[----:B------:R-:W-:Y:S01]  /*6f20*/  IMAD.MOV.U32 R169, RZ, RZ, c[0x0][0x188] ;  /* 0x00006200ffa97624 */ /* 0x000fe200078e00ff */
[----:B------:R-:W-:Y:S01]  /*6f30*/  LEA.HI.X R28, R196, R28, R32, 0x3, P5 ;  /* 0x0000001cc41c7211 */ /* 0x000fe200028f1c20 */
[----:B------:R2:W-:Y:S01]  /*6f40*/  STL [R1], R49 ;  /* 0x0000003101007387 */ /* 0x0005e20000100800 */
[----:B------:R-:W-:Y:S01]  /*6f50*/  IADD3.X R45, R45, c[0x0][0x16c], RZ, P6, !PT ;  /* 0x00005b002d2d7a10 */ /* 0x000fe200037fe4ff */
[----:B------:R-:W-:Y:S01]  /*6f60*/  IMAD R169, R169, 0x36, RZ ;  /* 0x00000036a9a97824 */ /* 0x000fe200078e02ff */
[----:B------:R-:W-:Y:S01]  /*6f70*/  IADD3 R44, P6, R44, c[0x0][0x168], RZ ;  /* 0x00005a002c2c7a10 */ /* 0x000fe20007fde0ff */
[----:B------:R3:W-:Y:S01]  /*6f80*/  STL [R1+0xc], R47 ;  /* 0x00000c2f01007387 */ /* 0x0007e20000100800 */
[----:B------:R-:W-:Y:S01]  /*6f90*/  SHF.R.S32.HI R52, RZ, 0x1f, R182 ;  /* 0x0000001fff347819 */ /* 0x000fe200000114b6 */
[----:B-1----:R-:W-:Y:S01]  /*6fa0*/  IMAD.MOV.U32 R51, RZ, RZ, c[0x0][0x188] ;  /* 0x00006200ff337624 */ /* 0x002fe200078e00ff */
[----:B------:R-:W-:Y:S01]  /*6fb0*/  IADD3.X R41, R41, c[0x0][0x16c], RZ, P6, !PT ;  /* 0x00005b0029297a10 */ /* 0x000fe200037fe4ff */
[----:B------:R-:W-:Y:S01]  /*6fc0*/  STL [R1+0x8], R45 ;  /* 0x0000082d01007387 */ /* 0x000fe20000100800 */
[----:B------:R-:W-:Y:S01]  /*6fd0*/  IADD3 R39, P6, R39, c[0x0][0x168], RZ ;  /* 0x00005a0027277a10 */ /* 0x000fe20007fde0ff */
[----:B--2---:R-:W-:Y:S01]  /*6fe0*/  IMAD.MOV.U32 R49, RZ, RZ, c[0x0][0x188] ;  /* 0x00006200ff317624 */ /* 0x004fe200078e00ff */
[----:B------:R-:W-:Y:S01]  /*6ff0*/  SHF.R.S32.HI R53, RZ, 0x1f, R183 ;  /* 0x0000001fff357819 */ /* 0x000fe200000114b7 */
[----:B------:R-:W-:Y:S01]  /*7000*/  STL [R1+0x14], R44 ;  /* 0x0000142c01007387 */ /* 0x000fe20000100800 */
[----:B------:R-:W-:Y:S01]  /*7010*/  IADD3.X R25, R25, c[0x0][0x16c], RZ, P6, !PT ;  /* 0x00005b0019197a10 */ /* 0x000fe200037fe4ff */
[----:B---3--:R-:W-:Y:S01]  /*7020*/  IMAD.MOV.U32 R47, RZ, RZ, c[0x0][0x188] ;  /* 0x00006200ff2f7624 */ /* 0x008fe200078e00ff */
[----:B------:R-:W-:Y:S01]  /*7030*/  IADD3 R22, P6, R22, c[0x0][0x168], RZ ;  /* 0x00005a0016167a10 */ /* 0x000fe20007fde0ff */
[----:B------:R-:W-:Y:S01]  /*7040*/  STL [R1+0x10], R41 ;  /* 0x0000102901007387 */ /* 0x000fe20000100800 */
[----:B------:R-:W-:Y:S01]  /*7050*/  IMAD R49, R49, 0x3e, RZ ;  /* 0x0000003e31317824 */ /* 0x000fe200078e02ff */
[----:B------:R-:W-:Y:S01]  /*7060*/  SHF.R.S32.HI R54, RZ, 0x1f, R168 ;  /* 0x0000001fff367819 */ /* 0x000fe200000114a8 */
[----:B------:R-:W-:Y:S01]  /*7070*/  IMAD R47, R47, 0x3f, RZ ;  /* 0x0000003f2f2f7824 */ /* 0x000fe200078e02ff */
[----:B------:R-:W-:Y:S01]  /*7080*/  STL [R1+0x1c], R39 ;  /* 0x00001c2701007387 */ /* 0x000fe20000100800 */
[----:B------:R-:W-:Y:S01]  /*7090*/  IADD3.X R21, R21, c[0x0][0x16c], RZ, P6, !PT ;  /* 0x00005b0015157a10 */ /* 0x000fe200037fe4ff */
[----:B------:R-:W-:Y:S01]  /*70a0*/  IMAD R51, R51, 0x3d, RZ ;  /* 0x0000003d33337824 */ /* 0x000fe200078e02ff */
[----:B------:R-:W-:Y:S01]  /*70b0*/  SHF.R.S32.HI R55, RZ, 0x1f, R169 ;  /* 0x0000001fff377819 */ /* 0x000fe200000114a9 */
[----:B------:R-:W-:Y:S01]  /*70c0*/  STL [R1+0x18], R25 ;  /* 0x0000181901007387 */ /* 0x000fe20000100800 */
[----:B------:R-:W-:Y:S01]  /*70d0*/  IMAD.MOV.U32 R168, RZ, RZ, c[0x0][0x188] ;  /* 0x00006200ffa87624 */ /* 0x000fe200078e00ff */
[----:B------:R-:W-:Y:S01]  /*70e0*/  SHF.R.S32.HI R171, RZ, 0x1f, R188 ;  /* 0x0000001fffab7819 */ /* 0x000fe200000114bc */
[----:B------:R-:W-:Y:S01]  /*70f0*/  IMAD.MOV.U32 R183, RZ, RZ, c[0x0][0x188] ;  /* 0x00006200ffb77624 */ /* 0x000fe200078e00ff */
[----:B------:R1:W-:Y:S01]  /*7100*/  STL [R1+0x24], R22 ;  /* 0x0000241601007387 */ /* 0x0003e20000100800 */
[----:B------:R-:W-:Y:S01]  /*7110*/  IMAD.MOV.U32 R182, RZ, RZ, c[0x0][0x188] ;  /* 0x00006200ffb67624 */ /* 0x000fe200078e00ff */
[----:B------:R-:W-:Y:S01]  /*7120*/  SHF.R.S32.HI R172, RZ, 0x1f, R189 ;  /* 0x0000001fffac7819 */ /* 0x000fe200000114bd */
[----:B------:R-:W-:Y:S01]  /*7130*/  IMAD R183, R183, 0x34, RZ ;  /* 0x00000034b7b77824 */ /* 0x000fe200078e02ff */
[----:B------:R-:W-:Y:S01]  /*7140*/  STL [R1+0x20], R21 ;  /* 0x0000201501007387 */ /* 0x000fe20000100800 */
[----:B------:R-:W-:Y:S01]  /*7150*/  IMAD R182, R182, 0x35, RZ ;  /* 0x00000035b6b67824 */ /* 0x000fe200078e02ff */
[----:B------:R-:W-:Y:S01]  /*7160*/  SHF.R.S32.HI R181, RZ, 0x1f, R206 ;  /* 0x0000001fffb57819 */ /* 0x000fe200000114ce */
[----:B------:R-:W-:Y:S01]  /*7170*/  IMAD R168, R168, 0x33, RZ ;  /* 0x00000033a8a87824 */ /* 0x000fe200078e02ff */
[----:B------:R-:W-:Y:S01]  /*7180*/  SHF.R.S32.HI R57, RZ, 0x1f, R183 ;  /* 0x0000001fff397819 */ /* 0x000fe200000114b7 */
[----:B------:R-:W-:Y:S01]  /*7190*/  IMAD.MOV.U32 R169, RZ, RZ, c[0x0][0x188] ;  /* 0x00006200ffa97624 */ /* 0x000fe200078e00ff */
[----:B-1----:R-:W-:Y:S01]  /*71a0*/  IADD3 R22, P6, R20, c[0x0][0x168], RZ ;  /* 0x00005a0014167a10 */ /* 0x002fe20007fde0ff */
[----:B------:R-:W-:Y:S01]  /*71b0*/  IMAD.MOV.U32 R183, RZ, RZ, c[0x0][0x188] ;  /* 0x00006200ffb77624 */ /* 0x000fe200078e00ff */
[----:B------:R-:W-:Y:S01]  /*71c0*/  SHF.R.S32.HI R56, RZ, 0x1f, R182 ;  /* 0x0000001fff387819 */ /* 0x000fe200000114b6 */
[----:B------:R-:W-:Y:S01]  /*71d0*/  IMAD.MOV.U32 R182, RZ, RZ, c[0x0][0x188] ;  /* 0x00006200ffb67624 */ /* 0x000fe200078e00ff */
[----:B------:R-:W-:Y:S01]  /*71e0*/  IADD3.X R24, R24, c[0x0][0x16c], RZ, P6, !PT ;  /* 0x00005b0018187a10 */ /* 0x000fe200037fe4ff */
[----:B------:R-:W-:Y:S01]  /*71f0*/  STL [R1+0x2c], R22 ;  /* 0x00002c1601007387 */ /* 0x000fe20000100800 */
[----:B------:R-:W-:Y:S01]  /*7200*/  IADD3 R25, P6, R23, c[0x0][0x168], RZ ;  /* 0x00005a0017197a10 */ /* 0x000fe20007fde0ff */
[----:B------:R-:W-:Y:S01]  /*7210*/  IMAD R169, R169, 0x32, RZ ;  /* 0x00000032a9a97824 */ /* 0x000fe200078e02ff */
[----:B------:R-:W-:Y:S01]  /*7220*/  SHF.R.S32.HI R58, RZ, 0x1f, R168 ;  /* 0x0000001fff3a7819 */ /* 0x000fe200000114a8 */
[----:B------:R-:W-:Y:S01]  /*7230*/  STL [R1+0x28], R24 ;  /* 0x0000281801007387 */ /* 0x000fe20000100800 */
[----:B------:R-:W-:Y:S01]  /*7240*/  IADD3.X R27, R27, c[0x0][0x16c], RZ, P6, !PT ;  /* 0x00005b001b1b7a10 */ /* 0x000fe200037fe4ff */
[----:B------:R-:W-:Y:S01]  /*7250*/  IMAD.MOV.U32 R168, RZ, RZ, c[0x0][0x188] ;  /* 0x00006200ffa87624 */ /* 0x000fe200078e00ff */
[----:B------:R-:W-:Y:S01]  /*7260*/  IADD3 R39, P6, R26, c[0x0][0x168], RZ ;  /* 0x00005a001a277a10 */ /* 0x000fe20007fde0ff */
[----:B------:R-:W-:Y:S01]  /*7270*/  STL [R1+0x34], R25 ;  /* 0x0000341901007387 */ /* 0x000fe20000100800 */
[----:B------:R-:W-:Y:S01]  /*7280*/  IMAD R182, R182, 0x31, RZ ;  /* 0x00000031b6b67824 */ /* 0x000fe200078e02ff */
[----:B------:R-:W-:Y:S01]  /*7290*/  SHF.R.S32.HI R59, RZ, 0x1f, R169 ;  /* 0x0000001fff3b7819 */ /* 0x000fe200000114a9 */
[----:B------:R-:W-:Y:S01]  /*72a0*/  IMAD R183, R183, 0x30, RZ ;  /* 0x00000030b7b77824 */ /* 0x000fe200078e02ff */
        /* <DEDUP_REMOVED lines=10> */
[----:B------:R-:W-:Y:S01]  /*7350*/  SHF.R.S32.HI R93, RZ, 0x1f, R183 ;  /* 0x0000001fff5d7819 */ /* 0x000fe200000114b7 */
[----:B------:R-:W-:Y:S01]  /*7360*/  IMAD.MOV.U32 R183, RZ, RZ, c[0x0][0x188] ;  /* 0x00006200ffb77624 */ /* 0x000fe200078e00ff */
[----:B------:R-:W-:Y:S01]  /*7370*/  IADD3.X R34, R34, c[0x0][0x16c], RZ, P6, !PT ;  /* 0x00005b0022227a10 */ /* 0x000fe200037fe4ff */
[----:B------:R1:W-:Y:S01]  /*7380*/  STL [R1+0x44], R37 ;  /* 0x0000442501007387 */ /* 0x0003e20000100800 */
[----:B------:R-:W-:Y:S01]  /*7390*/  IADD3 R33, P6, R33, c[0x0][0x168], RZ ;  /* 0x00005a0021217a10 */ /* 0x000fe20007fde0ff */
[----:B------:R-:W-:Y:S01]  /*73a0*/  IMAD.MOV.U32 R182, RZ, RZ, c[0x0][0x188] ;  /* 0x00006200ffb67624 */ /* 0x000fe200078e00ff */
[----:B------:R-:W-:Y:S01]  /*73b0*/  SHF.R.S32.HI R94, RZ, 0x1f, R168 ;  /* 0x0000001fff5e7819 */ /* 0x000fe200000114a8 */
[----:B------:R2:W-:Y:S01]  /*73c0*/  STL [R1+0x40], R36 ;  /* 0x0000402401007387 */ /* 0x0005e20000100800 */
[----:B------:R-:W-:Y:S01]  /*73d0*/  IADD3.X R31, R31, c[0x0][0x16c], RZ, P6, !PT ;  /* 0x00005b001f1f7a10 */ /* 0x000fe200037fe4ff */
[----:B------:R-:W-:Y:S01]  /*73e0*/  IMAD.MOV.U32 R168, RZ, RZ, c[0x0][0x188] ;  /* 0x00006200ffa87624 */ /* 0x000fe200078e00ff */
[----:B------:R-:W-:Y:S01]  /*73f0*/  IADD3 R29, P6, R29, c[0x0][0x168], RZ ;  /* 0x00005a001d1d7a10 */ /* 0x000fe20007fde0ff */
[----:B------:R-:W-:Y:S01]  /*7400*/  STL [R1+0x4c], R35 ;  /* 0x00004c2301007387 */ /* 0x000fe20000100800 */
[----:B------:R-:W-:Y:S01]  /*7410*/  IMAD R169, R169, 0x2e, RZ ;  /* 0x0000002ea9a97824 */ /* 0x000fe200078e02ff */
[----:B-1----:R-:W-:Y:S01]  /*7420*/  LOP3.LUT R37, R192, 0x20, RZ, 0x3c, !PT ;  /* 0x00000020c0257812 */ /* 0x002fe200078e3cff */
[----:B------:R-:W-:Y:S01]  /*7430*/  IMAD R182, R182, 0x2d, RZ ;  /* 0x0000002db6b67824 */ /* 0x000fe200078e02ff */
[----:B------:R-:W-:Y:S01]  /*7440*/  STL [R1+0x48], R34 ;  /* 0x0000482201007387 */ /* 0x000fe20000100800 */
[----:B------:R-:W-:Y:S01]  /*7450*/  IMAD R183, R183, 0x2c, RZ ;  /* 0x0000002cb7b77824 */ /* 0x000fe200078e02ff */
[----:B------:R-:W-:Y:S01]  /*7460*/  SHF.R.S32.HI R95, RZ, 0x1f, R169 ;  /* 0x0000001fff5f7819 */ /* 0x000fe200000114a9 */
[----:B------:R-:W-:Y:S01]  /*7470*/  IMAD R168, R168, 0x2b, RZ ;  /* 0x0000002ba8a87824 */ /* 0x000fe200078e02ff */
[----:B------:R-:W-:Y:S01]  /*7480*/  STL [R1+0x54], R33 ;  /* 0x0000542101007387 */ /* 0x000fe20000100800 */
[----:B------:R-:W-:Y:S01]  /*7490*/  IMAD.MOV.U32 R169, RZ, RZ, c[0x0][0x188] ;  /* 0x00006200ffa97624 */ /* 0x000fe200078e00ff */
[----:B------:R-:W-:Y:S01]  /*74a0*/  SHF.R.S32.HI R96, RZ, 0x1f, R182 ;  /* 0x0000001fff607819 */ /* 0x000fe200000114b6 */
[----:B------:R-:W-:Y:S01]  /*74b0*/  IMAD.MOV.U32 R182, RZ, RZ, c[0x0][0x188] ;  /* 0x00006200ffb67624 */ /* 0x000fe200078e00ff */
[----:B------:R1:W-:Y:S01]  /*74c0*/  STL [R1+0x50], R31 ;  /* 0x0000501f01007387 */ /* 0x0003e20000100800 */
[----:B------:R-:W-:Y:S01]  /*74d0*/  SHF.R.S32.HI R97, RZ, 0x1f, R183 ;  /* 0x0000001fff617819 */ /* 0x000fe200000114b7 */
[----:B------:R-:W-:Y:S01]  /*74e0*/  IMAD.MOV.U32 R183, RZ, RZ, c[0x0][0x188] ;  /* 0x00006200ffb77624 */ /* 0x000fe200078e00ff */
[----:B------:R-:W-:Y:S01]  /*74f0*/  SHF.R.S32.HI R98, RZ, 0x1f, R168 ;  /* 0x0000001fff627819 */ /* 0x000fe200000114a8 */
[----:B------:R3:W-:Y:S01]  /*7500*/  STL [R1+0x5c], R29 ;  /* 0x00005c1d01007387 */ /* 0x0007e20000100800 */
[----:B------:R-:W-:Y:S01]  /*7510*/  IMAD.MOV.U32 R168, RZ, RZ, c[0x0][0x188] ;  /* 0x00006200ffa87624 */ /* 0x000fe200078e00ff */
[----:B--2---:R-:W-:Y:S01]  /*7520*/  SHF.R.S32.HI R36, RZ, 0x6, R3 ;  /* 0x00000006ff247819 */ /* 0x004fe20000011403 */
[----:B------:R-:W-:Y:S01]  /*7530*/  IMAD R169, R169, 0x2a, RZ ;  /* 0x0000002aa9a97824 */ /* 0x000fe200078e02ff */
[----:B------:R-:W-:Y:S01]  /*7540*/  SHF.R.S32.HI R184, RZ, 0x1f, R193 ;  /* 0x0000001fffb87819 */ /* 0x000fe200000114c1 */
[----:B------:R-:W-:Y:S01]  /*7550*/  IMAD R182, R182, 0x29, RZ ;  /* 0x00000029b6b67824 */ /* 0x000fe200078e02ff */
[----:B-1----:R-:W-:Y:S01]  /*7560*/  SHF.L.U64.HI R31, R196, 0x2, R32 ;  /* 0x00000002c41f7819 */ /* 0x002fe20000010220 */
[----:B------:R-:W-:Y:S01]  /*7570*/  IMAD.MOV.U32 R196, RZ, RZ, c[0x0][0x188] ;  /* 0x00006200ffc47624 */ /* 0x000fe200078e00ff */
[----:B------:R-:W-:Y:S01]  /*7580*/  SHF.L.U64.HI R31, R49, 0x2, R42 ;  /* 0x00000002311f7819 */ /* 0x000fe2000001022a */
[----:B------:R-:W-:Y:S01]  /*7590*/  IMAD.MOV.U32 R49, RZ, RZ, c[0x0][0x188] ;  /* 0x00006200ff317624 */ /* 0x000fe200078e00ff */
[----:B---3--:R-:W-:Y:S01]  /*75a0*/  IADD3.X R29, R2, c[0x0][0x16c], RZ, P6, !PT ;  /* 0x00005b00021d7a10 */ /* 0x008fe200037fe4ff */
[----:B------:R-:W-:Y:S01]  /*75b0*/  IMAD R196, R196, 0x3c, RZ ;  /* 0x0000003cc4c47824 */ /* 0x000fe200078e02ff */
[----:B------:R-:W-:Y:S01]  /*75c0*/  IADD3 R2, P5, R30, c[0x0][0x160], RZ ;  /* 0x000058001e027a10 */ /* 0x000fe20007fbe0ff */
[----:B------:R-:W-:Y:S01]  /*75d0*/  IMAD R49, R49, 0x3a, RZ ;  /* 0x0000003a31317824 */ /* 0x000fe200078e02ff */
[----:B------:R-:W-:Y:S01]  /*75e0*/  SHF.L.U64.HI R30, R51, 0x2, R43 ;  /* 0x00000002331e7819 */ /* 0x000fe2000001022b */
[----:B------:R1:W-:Y:S01]  /*75f0*/  STL [R1+0x58], R29 ;  /* 0x0000581d01007387 */ /* 0x0003e20000100800 */
[----:B------:R-:W-:Y:S01]  /*7600*/  IMAD.MOV.U32 R51, RZ, RZ, c[0x0][0x188] ;  /* 0x00006200ff337624 */ /* 0x000fe200078e00ff */
[----:B------:R-:W-:Y:S01]  /*7610*/  SHF.R.S32.HI R99, RZ, 0x1f, R169 ;  /* 0x0000001fff637819 */ /* 0x000fe200000114a9 */
[----:B------:R-:W-:Y:S01]  /*7620*/  IMAD R183, R183, 0x28, RZ ;  /* 0x00000028b7b77824 */ /* 0x000fe200078e02ff */
[----:B------:R-:W-:Y:S01]  /*7630*/  SHF.L.U64.HI R31, R49, 0x2, R50 ;  /* 0x00000002311f7819 */ /* 0x000fe20000010232 */
[----:B------:R-:W-:Y:S01]  /*7640*/  IMAD R51, R51, 0x39, RZ ;  /* 0x0000003933337824 */ /* 0x000fe200078e02ff */
[----:B------:R-:W-:Y:S01]  /*7650*/  SHF.R.S32.HI R100, RZ, 0x1f, R182 ;  /* 0x0000001fff647819 */ /* 0x000fe200000114b6 */
[----:B------:R-:W-:Y:S01]  /*7660*/  IMAD.MOV.U32 R49, RZ, RZ, c[0x0][0x188] ;  /* 0x00006200ff317624 */ /* 0x000fe200078e00ff */
[----:B------:R-:W-:Y:S01]  /*7670*/  SHF.R.S32.HI R101, RZ, 0x1f, R183 ;  /* 0x0000001fff657819 */ /* 0x000fe200000114b7 */
[----:B------:R-:W-:Y:S01]  /*7680*/  IMAD R168, R168, 0x27, RZ ;  /* 0x00000027a8a87824 */ /* 0x000fe200078e02ff */
[----:B-1----:R-:W-:Y:S01]  /*7690*/  SHF.L.U64.HI R29, R47, 0x2, R40 ;  /* 0x000000022f1d7819 */ /* 0x002fe20000010228 */
[----:B------:R-:W-:Y:S01]  /*76a0*/  IMAD.MOV.U32 R47, RZ, RZ, c[0x0][0x188] ;  /* 0x00006200ff2f7624 */ /* 0x000fe200078e00ff */
[----:B------:R-:W-:Y:S01]  /*76b0*/  SHF.L.U64.HI R29, R196, 0x2, R46 ;  /* 0x00000002c41d7819 */ /* 0x000fe2000001022e */
[----:B------:R-:W-:Y:S01]  /*76c0*/  IMAD.MOV.U32 R196, RZ, RZ, c[0x0][0x188] ;  /* 0x00006200ffc47624 */ /* 0x000fe200078e00ff */
[----:B------:R-:W-:Y:S01]  /*76d0*/  SHF.L.U64.HI R30, R51, 0x2, R52 ;  /* 0x00000002331e7819 */ /* 0x000fe20000010234 */
[----:B------:R-:W-:Y:S01]  /*76e0*/  IMAD R47, R47, 0x3b, RZ ;  /* 0x0000003b2f2f7824 */ /* 0x000fe200078e02ff */
[----:B------:R-:W-:Y:S01]  /*76f0*/  SHF.R.S32.HI R102, RZ, 0x1f, R168 ;  /* 0x0000001fff667819 */ /* 0x000fe200000114a8 */
[----:B------:R-:W-:Y:S01]  /*7700*/  IMAD R196, R196, 0x38, RZ ;  /* 0x00000038c4c47824 */ /* 0x000fe200078e02ff */
[----:B------:R1:W-:Y:S01]  /*7710*/  STL [R1+0x68], R36 ;  /* 0x0000682401007387 */ /* 0x0003e20000100800 */
[----:B------:R-:W-:Y:S01]  /*7720*/  IMAD.MOV.U32 R51, RZ, RZ, c[0x0][0x188] ;  /* 0x00006200ff337624 */ /* 0x000fe200078e00ff */
[----:B------:R-:W-:Y:S01]  /*7730*/  SHF.L.U64.HI R29, R47, 0x2, R48 ;  /* 0x000000022f1d7819 */ /* 0x000fe20000010230 */
[----:B------:R-:W-:Y:S01]  /*7740*/  IMAD.MOV.U32 R47, RZ, RZ, c[0x0][0x188] ;  /* 0x00006200ff2f7624 */ /* 0x000fe200078e00ff */
[----:B------:R-:W-:Y:S01]  /*7750*/  SHF.L.U64.HI R29, R196, 0x2, R53 ;  /* 0x00000002c41d7819 */ /* 0x000fe20000010235 */
[----:B------:R-:W-:Y:S01]  /*7760*/  IMAD.MOV.U32 R196, RZ, RZ, c[0x0][0x188] ;  /* 0x00006200ffc47624 */ /* 0x000fe200078e00ff */
[----:B------:R-:W-:Y:S01]  /*7770*/  IADD3 R38, R36, -0x2, RZ ;  /* 0xfffffffe24267810 */ /* 0x000fe20007ffe0ff */
[----:B------:R-:W-:Y:S01]  /*7780*/  IMAD R47, R47, 0x37, RZ ;  /* 0x000000372f2f7824 */ /* 0x000fe200078e02ff */
[----:B------:R-:W-:Y:S01]  /*7790*/  SHF.R.S32.HI R185, RZ, 0x1f, R204 ;  /* 0x0000001fffb97819 */ /* 0x000fe200000114cc */
[----:B------:R-:W-:Y:S01]  /*77a0*/  IMAD R49, R49, 0x36, RZ ;  /* 0x0000003631317824 */ /* 0x000fe200078e02ff */
[----:B-1----:R-:W-:Y:S01]  /*77b0*/  LOP3.LUT R36, R191, 0x40, RZ, 0x3c, !PT ;  /* 0x00000040bf247812 */ /* 0x002fe200078e3cff */
[----:B------:R-:W-:Y:S01]  /*77c0*/  IMAD R51, R51, 0x35, RZ ;  /* 0x0000003533337824 */ /* 0x000fe200078e02ff */
[----:B------:R-:W-:Y:S01]  /*77d0*/  SHF.L.U64.HI R29, R47, 0x2, R54 ;  /* 0x000000022f1d7819 */ /* 0x000fe20000010236 */
[----:B------:R-:W-:Y:S01]  /*77e0*/  IMAD R196, R196, 0x34, RZ ;  /* 0x00000034c4c47824 */ /* 0x000fe200078e02ff */
[----:B------:R-:W-:Y:S01]  /*77f0*/  SHF.L.U64.HI R31, R49, 0x2, R55 ;  /* 0x00000002311f7819 */ /* 0x000fe20000010237 */
[----:B------:R-:W-:Y:S01]  /*7800*/  IMAD.MOV.U32 R49, RZ, RZ, c[0x0][0x188] ;  /* 0x00006200ff317624 */ /* 0x000fe200078e00ff */
[----:B------:R-:W-:Y:S01]  /*7810*/  SHF.L.U64.HI R30, R51, 0x2, R56 ;  /* 0x00000002331e7819 */ /* 0x000fe20000010238 */
[----:B------:R-:W-:Y:S01]  /*7820*/  IMAD.MOV.U32 R47, RZ, RZ, c[0x0][0x188] ;  /* 0x00006200ff2f7624 */ /* 0x000fe200078e00ff */
[----:B------:R-:W-:Y:S01]  /*7830*/  SHF.L.U64.HI R29, R196, 0x2, R57 ;  /* 0x00000002c41d7819 */ /* 0x000fe20000010239 */
[----:B------:R-:W-:Y:S01]  /*7840*/  IMAD.MOV.U32 R196, RZ, RZ, c[0x0][0x188] ;  /* 0x00006200ffc47624 */ /* 0x000fe200078e00ff */
[----:B------:R1:W-:Y:S01]  /*7850*/  STL [R1+0x78], R38 ;  /* 0x0000782601007387 */ /* 0x0003e20000100800 */
[----:B------:R-:W-:Y:S01]  /*7860*/  IMAD.MOV.U32 R51, RZ, RZ, c[0x0][0x188] ;  /* 0x00006200ff337624 */ /* 0x000fe200078e00ff */
[----:B------:R-:W-:Y:S01]  /*7870*/  SHF.R.S32.HI R186, RZ, 0x1f, R205 ;  /* 0x0000001fffba7819 */ /* 0x000fe200000114cd */
[----:B------:R-:W-:Y:S01]  /*7880*/  IMAD R47, R47, 0x33, RZ ;  /* 0x000000332f2f7824 */ /* 0x000fe200078e02ff */
[----:B------:R1:W-:Y:S01]  /*7890*/  STL [R1+0x70], R36 ;  /* 0x0000702401007387 */ /* 0x0003e20000100800 */
[----:B------:R-:W-:Y:S01]  /*78a0*/  IMAD R49, R49, 0x32, RZ ;  /* 0x0000003231317824 */ /* 0x000fe200078e02ff */
[----:B------:R-:W-:Y:S01]  /*78b0*/  SHF.R.S32.HI R187, RZ, 0x1f, R202 ;  /* 0x0000001fffbb7819 */ /* 0x000fe200000114ca */
        /* <DEDUP_REMOVED lines=13> */
[----:B------:R-:W-:Y:S01]  /*7990*/  SHF.L.U64.HI R199, R212, 0x2, R199 ;  /* 0x00000002d4c77819 */ /* 0x000fe200000102c7 */
[----:B------:R-:W-:Y:S01]  /*79a0*/  IMAD R49, R49, 0x2e, RZ ;  /* 0x0000002e31317824 */ /* 0x000fe200078e02ff */
[----:B------:R-:W-:Y:S01]  /*79b0*/  IADD3.X R3, R28, c[0x0][0x164], RZ, P5, !PT ;  /* 0x000059001c037a10 */ /* 0x000fe20002ffe4ff */
        /* <DEDUP_REMOVED lines=9> */
[----:B------:R-:W-:Y:S01]  /*7a50*/  CS2R R20, SRZ ;  /* 0x0000000000147805 */ /* 0x000fe2000001ff00 */
[----:B------:R-:W-:Y:S01]  /*7a60*/  IMAD.MOV.U32 R51, RZ, RZ, c[0x0][0x188] ;  /* 0x00006200ff337624 */ /* 0x000fe200078e00ff */
[----:B------:R-:W-:Y:S01]  /*7a70*/  CS2R R22, SRZ ;  /* 0x0000000000167805 */ /* 0x000fe2000001ff00 */
[----:B------:R-:W-:Y:S01]  /*7a80*/  IMAD R47, R47, 0x2b, RZ ;  /* 0x0000002b2f2f7824 */ /* 0x000fe200078e02ff */
[----:B------:R-:W-:Y:S01]  /*7a90*/  CS2R R24, SRZ ;  /* 0x0000000000187805 */ /* 0x000fe2000001ff00 */
[----:B------:R-:W-:Y:S01]  /*7aa0*/  IMAD R49, R49, 0x2a, RZ ;  /* 0x0000002a31317824 */ /* 0x000fe200078e02ff */
[----:B------:R-:W-:Y:S01]  /*7ab0*/  CS2R R26, SRZ ;  /* 0x00000000001a7805 */ /* 0x000fe2000001ff00 */
        /* <DEDUP_REMOVED lines=12> */
[----:B------:R-:W-:-:S02]  /*7b80*/  IMAD R169, R169, 0x26, RZ ;  /* 0x00000026a9a97824 */ /* 0x000fc400078e02ff */
[----:B------:R-:W-:Y:S02]  /*7b90*/  IMAD.MOV.U32 R49, RZ, RZ, c[0x0][0x188] ;  /* 0x00006200ff317624 */ /* 0x000fe400078e00ff */
[----:B------:R-:W-:Y:S01]  /*7ba0*/  IMAD.MOV.U32 R47, RZ, RZ, c[0x0][0x188] ;  /* 0x00006200ff2f7624 */ /* 0x000fe200078e00ff */
[----:B------:R-:W-:Y:S01]  /*7bb0*/  SHF.R.S32.HI R103, RZ, 0x1f, R169 ;  /* 0x0000001fff677819 */ /* 0x000fe200000114a9 */
[----:B------:R-:W-:Y:S02]  /*7bc0*/  IMAD R182, R182, 0x25, RZ ;  /* 0x00000025b6b67824 */ /* 0x000fe400078e02ff */
[----:B------:R-:W-:Y:S02]  /*7bd0*/  IMAD R183, R183, 0x24, RZ ;  /* 0x00000024b7b77824 */ /* 0x000fe400078e02ff */
[----:B------:R-:W-:Y:S01]  /*7be0*/  IMAD R168, R168, 0x23, RZ ;  /* 0x00000023a8a87824 */ /* 0x000fe200078e02ff */
[----:B------:R-:W-:Y:S01]  /*7bf0*/  SHF.R.S32.HI R104, RZ, 0x1f, R182 ;  /* 0x0000001fff687819 */ /* 0x000fe200000114b6 */
[----:B------:R-:W-:Y:S01]  /*7c00*/  IMAD.MOV.U32 R196, RZ, RZ, c[0x0][0x188] ;  /* 0x00006200ffc47624 */ /* 0x000fe200078e00ff */
[----:B------:R-:W-:Y:S01]  /*7c10*/  SHF.R.S32.HI R105, RZ, 0x1f, R183 ;  /* 0x0000001fff697819 */ /* 0x000fe200000114b7 */
[----:B------:R-:W-:Y:S01]  /*7c20*/  IMAD.MOV.U32 R51, RZ, RZ, c[0x0][0x188] ;  /* 0x00006200ff337624 */ /* 0x000fe200078e00ff */
[----:B------:R-:W-:Y:S01]  /*7c30*/  SHF.R.S32.HI R106, RZ, 0x1f, R168 ;  /* 0x0000001fff6a7819 */ /* 0x000fe200000114a8 */
[----:B------:R-:W-:-:S02]  /*7c40*/  IMAD R47, R47, 0x27, RZ ;  /* 0x000000272f2f7824 */ /* 0x000fc400078e02ff */
[----:B------:R-:W-:Y:S02]  /*7c50*/  IMAD R49, R49, 0x26, RZ ;  /* 0x0000002631317824 */ /* 0x000fe400078e02ff */
        /* <DEDUP_REMOVED lines=8> */
[----:B------:R-:W-:-:S02]  /*7ce0*/  IMAD.MOV.U32 R183, RZ, RZ, c[0x0][0x188] ;  /* 0x00006200ffb77624 */ /* 0x000fc400078e00ff */
[----:B------:R-:W-:Y:S02]  /*7cf0*/  IMAD.MOV.U32 R182, RZ, RZ, c[0x0][0x188] ;  /* 0x00006200ffb67624 */ /* 0x000fe400078e00ff */
[----:B------:R-:W-:Y:S02]  /*7d00*/  IMAD R169, R169, 0x22, RZ ;  /* 0x00000022a9a97824 */ /* 0x000fe400078e02ff */
[----:B------:R-:W-:Y:S02]  /*7d10*/  IMAD.MOV.U32 R49, RZ, RZ, c[0x0][0x188] ;  /* 0x00006200ff317624 */ /* 0x000fe400078e00ff */
[----:B------:R-:W-:Y:S01]  /*7d20*/  IMAD.MOV.U32 R47, RZ, RZ, c[0x0][0x188] ;  /* 0x00006200ff2f7624 */ /* 0x000fe200078e00ff */
[----:B------:R-:W-:Y:S01]  /*7d30*/  SHF.R.S32.HI R107, RZ, 0x1f, R169 ;  /* 0x0000001fff6b7819 */ /* 0x000fe200000114a9 */
[----:B------:R-:W-:Y:S02]  /*7d40*/  IMAD R182, R182, 0x21, RZ ;  /* 0x00000021b6b67824 */ /* 0x000fe400078e02ff */
[----:B------:R-:W-:-:S02]  /*7d50*/  IMAD.SHL.U32 R183, R183, 0x20, RZ ;  /* 0x00000020b7b77824 */ /* 0x000fc400078e00ff */
[----:B------:R-:W-:Y:S01]  /*7d60*/  IMAD R168, R168, 0x1f, RZ ;  /* 0x0000001fa8a87824 */ /* 0x000fe200078e02ff */
[----:B------:R-:W-:Y:S01]  /*7d70*/  SHF.R.S32.HI R123, RZ, 0x1f, R182 ;  /* 0x0000001fff7b7819 */ /* 0x000fe200000114b6 */
[----:B------:R-:W-:Y:S01]  /*7d80*/  IMAD.MOV.U32 R196, RZ, RZ, c[0x0][0x188] ;  /* 0x00006200ffc47624 */ /* 0x000fe200078e00ff */
[----:B------:R-:W-:Y:S01]  /*7d90*/  SHF.R.S32.HI R136, RZ, 0x1f, R183 ;  /* 0x0000001fff887819 */ /* 0x000fe200000114b7 */
[----:B------:R-:W-:Y:S01]  /*7da0*/  IMAD.MOV.U32 R51, RZ, RZ, c[0x0][0x188] ;  /* 0x00006200ff337624 */ /* 0x000fe200078e00ff */
[----:B------:R-:W-:Y:S01]  /*7db0*/  SHF.R.S32.HI R137, RZ, 0x1f, R168 ;  /* 0x0000001fff897819 */ /* 0x000fe200000114a8 */
[----:B------:R-:W-:Y:S02]  /*7dc0*/  IMAD R47, R47, 0x23, RZ ;  /* 0x000000232f2f7824 */ /* 0x000fe400078e02ff */
[----:B------:R-:W-:Y:S02]  /*7dd0*/  IMAD R49, R49, 0x22, RZ ;  /* 0x0000002231317824 */ /* 0x000fe400078e02ff */
[----:B------:R-:W-:Y:S01]  /*7de0*/  IMAD R51, R51, 0x21, RZ ;  /* 0x0000002133337824 */ /* 0x000fe200078e02ff */
[----:B------:R-:W-:Y:S01]  /*7df0*/  SHF.L.U64.HI R29, R47, 0x2, R106 ;  /* 0x000000022f1d7819 */ /* 0x000fe2000001026a */
[----:B------:R-:W-:Y:S01]  /*7e00*/  IMAD.SHL.U32 R196, R196, 0x20, RZ ;  /* 0x00000020c4c47824 */ /* 0x000fe200078e00ff */
[----:B------:R-:W-:Y:S01]  /*7e10*/  SHF.L.U64.HI R31, R49, 0x2, R107 ;  /* 0x00000002311f7819 */ /* 0x000fe2000001026b */
[----:B------:R-:W-:Y:S01]  /*7e20*/  IMAD.MOV.U32 R169, RZ, RZ, c[0x0][0x188] ;  /* 0x00006200ffa97624 */ /* 0x000fe200078e00ff */
[----:B------:R-:W-:Y:S01]  /*7e30*/  SHF.L.U64.HI R30, R51, 0x2, R123 ;  /* 0x00000002331e7819 */ /* 0x000fe2000001027b */
[----:B------:R-:W-:Y:S01]  /*7e40*/  IMAD.MOV.U32 R168, RZ, RZ, c[0x0][0x188] ;  /* 0x00006200ffa87624 */ /* 0x000fe200078e00ff */
[----:B------:R-:W-:Y:S01]  /*7e50*/  SHF.L.U64.HI R29, R196, 0x2, R136 ;  /* 0x00000002c41d7819 */ /* 0x000fe20000010288 */
[----:B------:R-:W-:Y:S01]  /*7e60*/  IMAD.MOV.U32 R183, RZ, RZ, c[0x0][0x188] ;  /* 0x00006200ffb77624 */ /* 0x000fe200078e00ff */
[----:B------:R-:W-:Y:S01]  /*7e70*/  CS2R R122, SRZ ;  /* 0x00000000007a7805 */ /* 0x000fe2000001ff00 */
[----:B------:R-:W-:-:S02]  /*7e80*/  IMAD.MOV.U32 R182, RZ, RZ, c[0x0][0x188] ;  /* 0x00006200ffb67624 */ /* 0x000fc400078e00ff */
[----:B------:R-:W-:Y:S02]  /*7e90*/  IMAD R169, R169, 0x1e, RZ ;  /* 0x0000001ea9a97824 */ /* 0x000fe400078e02ff */
        /* <DEDUP_REMOVED lines=47> */
[----:B------:R-:W-:Y:S01]  /*8190*/  IMAD R169, R169, 0x17, RZ ;  /* 0x00000017a9a97824 */ /* 0x000fe200078e02ff */
[----:B------:R-:W-:Y:S01]  /*81a0*/  CS2R R152, SRZ ;  /* 0x0000000000987805 */ /* 0x000fe2000001ff00 */
[----:B------:R-:W-:Y:S01]  /*81b0*/  IMAD.MOV.U32 R49, RZ, RZ, c[0x0][0x188] ;  /* 0x00006200ff317624 */ /* 0x000fe200078e00ff */
[----:B------:R-:W-:Y:S01]  /*81c0*/  CS2R R154, SRZ ;  /* 0x00000000009a7805 */ /* 0x000fe2000001ff00 */
[----:B------:R-:W-:Y:S01]  /*81d0*/  IMAD.MOV.U32 R47, RZ, RZ, c[0x0][0x188] ;  /* 0x00006200ff2f7624 */ /* 0x000fe200078e00ff */
[----:B------:R-:W-:Y:S01]  /*81e0*/  SHF.R.S32.HI R169, RZ, 0x1f, R169 ;  /* 0x0000001fffa97819 */ /* 0x000fe200000114a9 */
[----:B------:R-:W-:-:S02]  /*81f0*/  IMAD R183, R183, 0x12, RZ ;  /* 0x00000012b7b77824 */ /* 0x000fc400078e02ff */
[----:B------:R-:W-:Y:S02]  /*8200*/  IMAD.MOV.U32 R196, RZ, RZ, c[0x0][0x188] ;  /* 0x00006200ffc47624 */ /* 0x000fe400078e00ff */
[----:B------:R-:W-:Y:S01]  /*8210*/  IMAD.MOV.U32 R51, RZ, RZ, c[0x0][0x188] ;  /* 0x00006200ff337624 */ /* 0x000fe200078e00ff */
[----:B------:R-:W-:Y:S01]  /*8220*/  SHF.R.S32.HI R174, RZ, 0x1f, R183 ;  /* 0x0000001fffae7819 */ /* 0x000fe200000114b7 */
[----:B------:R-:W-:Y:S02]  /*8230*/  IMAD R47, R47, 0x17, RZ ;  /* 0x000000172f2f7824 */ /* 0x000fe400078e02ff */
        /* <DEDUP_REMOVED lines=23> */
[----:B------:R-:W-:Y:S01]  /*83b0*/  IMAD R47, R47, 0x13, RZ ;  /* 0x000000132f2f7824 */ /* 0x000fe200078e02ff */
[----:B------:R-:W-:Y:S01]  /*83c0*/  SHF.R.S32.HI R188, RZ, 0x1f, R203 ;  /* 0x0000001fffbc7819 */ /* 0x000fe200000114cb */
[----:B------:R-:W-:Y:S01]  /*83d0*/  IMAD R49, R49, 0x12, RZ ;  /* 0x0000001231317824 */ /* 0x000fe200078e02ff */
[----:B------:R-:W-:Y:S01]  /*83e0*/  SHF.R.S32.HI R189, RZ, 0x1f, R194 ;  /* 0x0000001fffbd7819 */ /* 0x000fe200000114c2 */
        /* <DEDUP_REMOVED lines=8> */
[----:B------:R-:W-:-:S02]  /*8470*/  IMAD R182, R182, 0xf, RZ ;  /* 0x0000000fb6b67824 */ /* 0x000fc400078e02ff */
[----:B------:R-:W-:Y:S02]  /*8480*/  IMAD.MOV.U32 R49, RZ, RZ, c[0x0][0x188] ;  /* 0x00006200ff317624 */ /* 0x000fe400078e00ff */
[----:B------:R-:W-:Y:S01]  /*8490*/  IMAD.MOV.U32 R47, RZ, RZ, c[0x0][0x188] ;  /* 0x00006200ff2f7624 */ /* 0x000fe200078e00ff */
[----:B------:R-:W-:Y:S01]  /*84a0*/  SHF.R.S32.HI R177, RZ, 0x1f, R182 ;  /* 0x0000001fffb17819 */ /* 0x000fe200000114b6 */
[----:B------:R-:W-:Y:S01]  /*84b0*/  IMAD R183, R183, 0xd, RZ ;  /* 0x0000000db7b77824 */ /* 0x000fe200078e02ff */
[----:B------:R-:W-:Y:S01]  /*84c0*/  SHF.R.S32.HI R182, RZ, 0x1f, R200 ;  /* 0x0000001fffb67819 */ /* 0x000fe200000114c8 */
[----:B------:R-:W-:Y:S02]  /*84d0*/  IMAD.MOV.U32 R196, RZ, RZ, c[0x0][0x188] ;  /* 0x00006200ffc47624 */ /* 0x000fe400078e00ff */
[----:B------:R-:W-:Y:S01]  /*84e0*/  IMAD.MOV.U32 R51, RZ, RZ, c[0x0][0x188] ;  /* 0x00006200ff337624 */ /* 0x000fe200078e00ff */
[----:B------:R-:W-:Y:S01]  /*84f0*/  SHF.R.S32.HI R179, RZ, 0x1f, R183 ;  /* 0x0000001fffb37819 */ /* 0x000fe200000114b7 */
[----:B------:R-:W-:Y:S01]  /*8500*/  IMAD R47, R47, 0xf, RZ ;  /* 0x0000000f2f2f7824 */ /* 0x000fe200078e02ff */
[----:B------:R-:W-:Y:S01]  /*8510*/  SHF.R.S32.HI R183, RZ, 0x1f, R201 ;  /* 0x0000001fffb77819 */ /* 0x000fe200000114c9 */
[----:B------:R-:W-:-:S02]  /*8520*/  IMAD R49, R49, 0xe, RZ ;  /* 0x0000000e31317824 */ /* 0x000fc400078e02ff */
[----:B------:R-:W-:Y:S01]  /*8530*/  IMAD R51, R51, 0xd, RZ ;  /* 0x0000000d33337824 */ /* 0x000fe200078e02ff */
[----:B------:R-:W-:Y:S01]  /*8540*/  SHF.L.U64.HI R30, R47, 0x2, R177 ;  /* 0x000000022f1e7819 */ /* 0x000fe200000102b1 */
[----:B------:R-:W-:Y:S01]  /*8550*/  IMAD R196, R196, 0xc, RZ ;  /* 0x0000000cc4c47824 */ /* 0x000fe200078e02ff */
[----:B------:R-:W-:Y:S01]  /*8560*/  SHF.L.U64.HI R29, R49, 0x2, R178 ;  /* 0x00000002311d7819 */ /* 0x000fe200000102b2 */
[----:B------:R-:W-:Y:S01]  /*8570*/  IMAD.SHL.U32 R212, R212, 0x4, RZ ;  /* 0x00000004d4d47824 */ /* 0x000fe200078e00ff */
[----:B------:R-:W-:Y:S01]  /*8580*/  SHF.L.U64.HI R31, R51, 0x2, R179 ;  /* 0x00000002331f7819 */ /* 0x000fe200000102b3 */
[----:B------:R-:W-:Y:S01]  /*8590*/  CS2R R176, SRZ ;  /* 0x0000000000b07805 */ /* 0x000fe2000001ff00 */
[----:B------:R-:W-:Y:S01]  /*85a0*/  SHF.L.U64.HI R30, R196, 0x2, R180 ;  /* 0x00000002c41e7819 */ /* 0x000fe200000102b4 */
[----:B------:R-:W-:Y:S01]  /*85b0*/  CS2R R178, SRZ ;  /* 0x0000000000b27805 */ /* 0x000fe2000001ff00 */
[----:B------:R-:W-:Y:S02]  /*85c0*/  SHF.L.U64.HI R29, R206, 0x2, R181 ;  /* 0x00000002ce1d7819 */ /* 0x000fe400000102b5 */
[----:B------:R-:W-:-:S02]  /*85d0*/  SHF.L.U64.HI R31, R200, 0x2, R182 ;  /* 0x00000002c81f7819 */ /* 0x000fc400000102b6 */
[----:B------:R-:W-:Y:S02]  /*85e0*/  SHF.L.U64.HI R30, R201, 0x2, R183 ;  /* 0x00000002c91e7819 */ /* 0x000fe400000102b7 */
[----:B------:R-:W-:Y:S02]  /*85f0*/  SHF.L.U64.HI R29, R193, 0x2, R184 ;  /* 0x00000002c11d7819 */ /* 0x000fe400000102b8 */
[----:B------:R-:W-:Y:S02]  /*8600*/  SHF.L.U64.HI R31, R204, 0x2, R185 ;  /* 0x00000002cc1f7819 */ /* 0x000fe400000102b9 */
[----:B------:R-:W-:Y:S02]  /*8610*/  SHF.L.U64.HI R30, R205, 0x2, R186 ;  /* 0x00000002cd1e7819 */ /* 0x000fe400000102ba */
[----:B------:R-:W-:Y:S02]  /*8620*/  SHF.L.U64.HI R29, R202, 0x2, R187 ;  /* 0x00000002ca1d7819 */ /* 0x000fe400000102bb */
[----:B------:R-:W-:-:S02]  /*8630*/  SHF.L.U64.HI R31, R203, 0x2, R188 ;  /* 0x00000002cb1f7819 */ /* 0x000fc400000102bc */
[----:B------:R-:W-:Y:S01]  /*8640*/  SHF.L.U64.HI R30, R194, 0x2, R189 ;  /* 0x00000002c21e7819 */ /* 0x000fe200000102bd */
[----:B------:R-:W-:Y:S01]  /*8650*/  CS2R R30, SRZ ;  /* 0x00000000001e7805 */ /* 0x000fe2000001ff00 */
[----:B------:R-:W-:Y:S01]  /*8660*/  SHF.L.U64.HI R29, R195, 0x2, R190 ;  /* 0x00000002c31d7819 */ /* 0x000fe200000102be */
[----:B-1----:R-:W-:Y:S02]  /*8670*/  CS2R R28, SRZ ;  /* 0x00000000001c7805 */ /* 0x002fe4000001ff00 */
.L_x_1:
[----:B------:R-:W2:Y:S01]  /*8680*/  LDL R37, [R1+0x74] ;  /* 0x0000740001257983 */ /* 0x000ea20000100800 */
[----:B------:R-:W-:-:S04]  /*8690*/  DEPBAR.LE SB0, 0x2 ;  /* 0x000080800000791a */ /* 0x000fc80000000000 */
[----:B------:R-:W3:Y:S01]  /*86a0*/  LDL R36, [R1+0x64] ;  /* 0x0000640001247983 */ /* 0x000ee20000100800 */
[----:B------:R-:W-:-:S03]  /*86b0*/  IADD3 R207, R207, 0x1, RZ ;  /* 0x00000001cfcf7810 */ /* 0x000fc60007ffe0ff */
[----:B------:R-:W4:Y:S04]  /*86c0*/  LDL R184, [R1+0x70] ;  /* 0x0000700001b87983 */ /* 0x000f280000100800 */
[----:B------:R-:W-:Y:S01]  /*86d0*/  BAR.SYNC.DEFER_BLOCKING 0x0 ;  /* 0x0000000000007b1d */ /* 0x000fe20000010000 */
[----:B------:R-:W-:-:S04]  /*86e0*/  ISETP.GT.AND P5, PT, R207, 0x1, PT ;  /* 0x00000001cf00780c */ /* 0x000fc80003fa4270 */
[----:B------:R-:W-:Y:S01]  /*86f0*/  SEL R207, R207, RZ, !P5 ;  /* 0x000000ffcfcf7207 */ /* 0x000fe20006800000 */
[----:B------:R-:W1:Y:S04]  /*8700*/  S2R R38, SR_TID.X ;  /* 0x0000000000267919 */ /* 0x000e680000002100 */
[----:B------:R-:W5:Y:S01]  /*8710*/  S2R R39, SR_TID.X ;  /* 0x0000000000277919 */ /* 0x000f620000002100 */
[----:B-1----:R-:W-:-:S05]  /*8720*/  LOP3.LUT R38, R38, 0x3, RZ, 0xc0, !PT ;  /* 0x0000000326267812 */ /* 0x002fca00078ec0ff */
[----:B------:R-:W-:-:S05]  /*8730*/  IMAD R38, R38, 0x420, RZ ;  /* 0x0000042026267824 */ /* 0x000fca00078e02ff */
[----:B-----5:R-:W-:-:S05]  /*8740*/  LOP3.LUT R38, R38, 0xdc, R39, 0x78, !PT ;  /* 0x000000dc26267812 */ /* 0x020fca00078e7827 */
[----:B------:R-:W-:-:S05]  /*8750*/  IMAD R204, R207, 0x10000, R38 ;  /* 0x00010000cfcc7824 */ /* 0x000fca00078e0226 */
[----:B------:R-:W-:Y:S04]  /*8760*/  LDS R38, [R204+0x1000] ;  /* 0x00100000cc267984 */ /* 0x000fe80000000800 */
[----:B------:R-:W-:Y:S04]  /*8770*/  LDS R40, [R204+0x100] ;  /* 0x00010000cc287984 */ /* 0x000fe80000000800 */
[----:B------:R-:W-:Y:S04]  /*8780*/  LDS R42, [R204+0x1100] ;  /* 0x00110000cc2a7984 */ /* 0x000fe80000000800 */
[----:B------:R-:W-:Y:S04]  /*8790*/  LDS R44, [R204+0x200] ;  /* 0x00020000cc2c7984 */ /* 0x000fe80000000800 */
[----:B------:R-:W-:Y:S04]  /*87a0*/  LDS R46, [R204+0x1200] ;  /* 0x00120000cc2e7984 */ /* 0x000fe80000000800 */
[----:B------:R-:W-:Y:S04]  /*87b0*/  LDS R48, [R204+0x300] ;  /* 0x00030000cc307984 */ /* 0x000fe80000000800 */
[----:B------:R-:W-:Y:S01]  /*87c0*/  LDS R50, [R204+0x1300] ;  /* 0x00130000cc327984 */ /* 0x000fe20000000800 */
[----:B--2---:R-:W-:-:S02]  /*87d0*/  IMAD R196, R207, 0x10000, R37 ;  /* 0x00010000cfc47824 */ /* 0x004fc400078e0225 */
[----:B---3--:R-:W-:-:S03]  /*87e0*/  IMAD R206, R207, 0x8000, R36 ;  /* 0x00008000cfce7824 */ /* 0x008fc600078e0224 */
[----:B------:R-:W-:Y:S04]  /*87f0*/  LDS R37, [R196] ;  /* 0x00000000c4257984 */ /* 0x000fe80000000800 */
[----:B------:R-:W-:Y:S04]  /*8800*/  LDS R36, [R204] ;  /* 0x00000000cc247984 */ /* 0x000fe80000000800 */
[----:B------:R-:W-:Y:S04]  /*8810*/  LDS R39, [R196+0x1000] ;  /* 0x00100000c4277984 */ /* 0x000fe80000000800 */
[----:B------:R-:W-:Y:S04]  /*8820*/  LDS R41, [R196+0x100] ;  /* 0x00010000c4297984 */ /* 0x000fe80000000800 */
[----:B------:R-:W-:Y:S04]  /*8830*/  LDS R43, [R196+0x1100] ;  /* 0x00110000c42b7984 */ /* 0x000fe80000000800 */
[----:B------:R-:W1:Y:S04]  /*8840*/  LDSM.16.M88.4 R52, [R206+0x20000] ;  /* 0x02000000ce34783b */ /* 0x000e680000000200 */
[----:B------:R-:W2:Y:S04]  /*8850*/  LDSM.16.M88.4 R56, [R206+0x21000] ;  /* 0x02100000ce38783b */ /* 0x000ea80000000200 */
[----:B------:R-:W3:Y:S04]  /*8860*/  LDSM.16.M88.4 R92, [R206+0x22000] ;  /* 0x02200000ce5c783b */ /* 0x000ee80000000200 */
[----:B------:R-:W5:Y:S04]  /*8870*/  LDSM.16.M88.4 R96, [R206+0x23000] ;  /* 0x02300000ce60783b */ /* 0x000f680000000200 */
[----:B------:R-:W2:Y:S04]  /*8880*/  LDSM.16.M88.4 R100, [R206+0x24000] ;  /* 0x02400000ce64783b */ /* 0x000ea80000000200 */
[----:B------:R-:W2:Y:S04]  /*8890*/  LDSM.16.M88.4 R104, [R206+0x25000] ;  /* 0x02500000ce68783b */ /* 0x000ea80000000200 */
[----:B------:R-:W3:Y:S04]  /*88a0*/  LDSM.16.M88.4 R168, [R206+0x26000] ;  /* 0x02600000cea8783b */ /* 0x000ee80000000200 */
[----:B------:R-:W3:Y:S04]  /*88b0*/  LDSM.16.M88.4 R172, [R206+0x27000] ;  /* 0x02700000ceac783b */ /* 0x000ee80000000200 */
[----:B------:R-:W-:Y:S04]  /*88c0*/  LDS R45, [R196+0x200] ;  /* 0x00020000c42d7984 */ /* 0x000fe80000000800 */
[----:B------:R-:W3:Y:S04]  /*88d0*/  LDS R47, [R196+0x1200] ;  /* 0x00120000c42f7984 */ /* 0x000ee80000000800 */
[----:B------:R-:W-:Y:S04]  /*88e0*/  LDS R49, [R196+0x300] ;  /* 0x00030000c4317984 */ /* 0x000fe80000000800 */
[----:B------:R-:W4:Y:S01]  /*88f0*/  LDS R51, [R196+0x1300] ;  /* 0x00130000c4337984 */ /* 0x000f220000000800 */
[-C--:B-1----:R-:W-:Y:S08]  /*8900*/  HMMA.1688.F32.TF32 R60, R36, R52.reuse, R60 ;  /* 0x00000034243c723c */ /* 0x082ff0000008103c */
[----:B------:R-:W-:Y:S08]  /*8910*/  HMMA.1688.F32.TF32 R64, R40, R52, R64 ;  /* 0x000000342840723c */ /* 0x000ff00000081040 */
[-C--:B--2---:R-:W-:Y:S08]  /*8920*/  HMMA.1688.F32.TF32 R76, R36, R56.reuse, R76 ;  /* 0x00000038244c723c */ /* 0x084ff0000008104c */
[----:B------:R-:W-:Y:S08]  /*8930*/  HMMA.1688.F32.TF32 R80, R40, R56, R80 ;  /* 0x000000382850723c */ /* 0x000ff00000081050 */
[-C--:B---3--:R-:W-:Y:S08]  /*8940*/  HMMA.1688.F32.TF32 R108, R36, R92.reuse, R108 ;  /* 0x0000005c246c723c */ /* 0x088ff0000008106c */
[----:B------:R-:W-:Y:S08]  /*8950*/  HMMA.1688.F32.TF32 R112, R40, R92, R112 ;  /* 0x0000005c2870723c */ /* 0x000ff00000081070 */
[-C--:B-----5:R-:W-:Y:S08]  /*8960*/  HMMA.1688.F32.TF32 R124, R36, R96.reuse, R124 ;  /* 0x00000060247c723c */ /* 0x0a0ff0000008107c */
[----:B------:R-:W-:Y:S08]  /*8970*/  HMMA.1688.F32.TF32 R128, R40, R96, R128 ;  /* 0x000000602880723c */ /* 0x000ff00000081080 */
[-C--:B------:R-:W-:Y:S08]  /*8980*/  HMMA.1688.F32.TF32 R140, R36, R100.reuse, R140 ;  /* 0x00000064248c723c */ /* 0x080ff0000008108c */
[----:B------:R-:W-:Y:S08]  /*8990*/  HMMA.1688.F32.TF32 R144, R40, R100, R144 ;  /* 0x000000642890723c */ /* 0x000ff00000081090 */
[-C--:B------:R-:W-:Y:S08]  /*89a0*/  HMMA.1688.F32.TF32 R156, R36, R104.reuse, R156 ;  /* 0x00000068249c723c */ /* 0x080ff0000008109c */
[----:B------:R-:W-:Y:S08]  /*89b0*/  HMMA.1688.F32.TF32 R160, R40, R104, R160 ;  /* 0x0000006828a0723c */ /* 0x000ff000000810a0 */
[C---:B------:R-:W-:Y:S01]  /*89c0*/  HMMA.1688.F32.TF32 R192, R36.reuse, R168, R4 ;  /* 0x000000a824c0723c */ /* 0x040fe20000081004 */
[----:B------:R-:W-:Y:S04]  /*89d0*/  LDS R4, [R204+0x2300] ;  /* 0x00230000cc047984 */ /* 0x000fe80000000800 */
[----:B------:R-:W-:Y:S03]  /*89e0*/  LDS R6, [R204+0x3300] ;  /* 0x00330000cc067984 */ /* 0x000fe60000000800 */
[----:B------:R-:W-:Y:S01]  /*89f0*/  HMMA.1688.F32.TF32 R180, R36, R172, R8 ;  /* 0x000000ac24b4723c */ /* 0x000fe20000081008 */
[----:B------:R-:W-:Y:S04]  /*8a00*/  LDS R36, [R204+0x2100] ;  /* 0x00210000cc247984 */ /* 0x000fe80000000800 */
[----:B------:R-:W-:Y:S03]  /*8a10*/  LDS R38, [R204+0x3100] ;  /* 0x00310000cc267984 */ /* 0x000fe60000000800 */
[C---:B------:R-:W-:Y:S01]  /*8a20*/  HMMA.1688.F32.TF32 R12, R40.reuse, R168, R12 ;  /* 0x000000a8280c723c */ /* 0x040fe2000008100c */
[----:B------:R-:W-:Y:S04]  /*8a30*/  LDS R37, [R196+0x2100] ;  /* 0x00210000c4257984 */ /* 0x000fe80000000800 */
[----:B------:R-:W-:Y:S03]  /*8a40*/  LDS R39, [R196+0x3100] ;  /* 0x00310000c4277984 */ /* 0x000fe60000000800 */
[----:B------:R-:W-:Y:S01]  /*8a50*/  HMMA.1688.F32.TF32 R16, R40, R172, R16 ;  /* 0x000000ac2810723c */ /* 0x000fe20000081010 */
[----:B------:R-:W-:Y:S04]  /*8a60*/  LDS R40, [R204+0x2000] ;  /* 0x00200000cc287984 */ /* 0x000fe80000000800 */
[----:B------:R-:W-:Y:S04]  /*8a70*/  LDS R42, [R204+0x3000] ;  /* 0x00300000cc2a7984 */ /* 0x000fe80000000800 */
[----:B------:R-:W-:Y:S04]  /*8a80*/  LDS R41, [R196+0x2000] ;  /* 0x00200000c4297984 */ /* 0x000fe80000000800 */
[----:B------:R-:W1:Y:S04]  /*8a90*/  LDS R43, [R196+0x3000] ;  /* 0x00300000c42b7984 */ /* 0x000e680000000800 */
[----:B------:R-:W-:Y:S04]  /*8aa0*/  LDS R8, [R204+0x2200] ;  /* 0x00220000cc087984 */ /* 0x000fe80000000800 */
[----:B------:R-:W-:Y:S04]  /*8ab0*/  LDS R10, [R204+0x3200] ;  /* 0x00320000cc0a7984 */ /* 0x000fe80000000800 */
[----:B------:R-:W-:Y:S04]  /*8ac0*/  LDS R9, [R196+0x2200] ;  /* 0x00220000c4097984 */ /* 0x000fe80000000800 */
[----:B------:R-:W2:Y:S04]  /*8ad0*/  LDS R11, [R196+0x3200] ;  /* 0x00320000c40b7984 */ /* 0x000ea80000000800 */
[----:B------:R-:W-:Y:S04]  /*8ae0*/  LDS R5, [R196+0x2300] ;  /* 0x00230000c4057984 */ /* 0x000fe80000000800 */
[----:B------:R-:W3:Y:S01]  /*8af0*/  LDS R7, [R196+0x3300] ;  /* 0x00330000c4077984 */ /* 0x000ee20000000800 */
[-C--:B------:R-:W-:Y:S08]  /*8b00*/  HMMA.1688.F32.TF32 R84, R44, R56.reuse, R84 ;  /* 0x000000382c54723c */ /* 0x080ff00000081054 */
[----:B----4-:R-:W-:Y:S08]  /*8b10*/  HMMA.1688.F32.TF32 R88, R48, R56, R88 ;  /* 0x000000383058723c */ /* 0x010ff00000081058 */
[-C--:B------:R-:W-:Y:S08]  /*8b20*/  HMMA.1688.F32.TF32 R116, R44, R92.reuse, R116 ;  /* 0x0000005c2c74723c */ /* 0x080ff00000081074 */
[----:B------:R-:W-:Y:S08]  /*8b30*/  HMMA.1688.F32.TF32 R120, R48, R92, R120 ;  /* 0x0000005c3078723c */ /* 0x000ff00000081078 */
[-C--:B------:R-:W-:Y:S08]  /*8b40*/  HMMA.1688.F32.TF32 R132, R44, R96.reuse, R132 ;  /* 0x000000602c84723c */ /* 0x080ff00000081084 */
[C---:B------:R-:W-:Y:S01]  /*8b50*/  HMMA.1688.F32.TF32 R136, R48.reuse, R96, R136 ;  /* 0x000000603088723c */ /* 0x040fe20000081088 */
[----:B------:R-:W-:Y:S01]  /*8b60*/  IMAD R205, R207, 0x8000, R184 ;  /* 0x00008000cfcd7824 */ /* 0x000fe200078e02b8 */
[----:B------:R-:W-:Y:S04]  /*8b70*/  LDS R96, [R204+0x4100] ;  /* 0x00410000cc607984 */ /* 0x000fe80000000800 */
[----:B------:R-:W-:Y:S02]  /*8b80*/  LDS R97, [R196+0x4100] ;  /* 0x00410000c4617984 */ /* 0x000fe40000000800 */
[C---:B------:R-:W-:Y:S08]  /*8b90*/  HMMA.1688.F32.TF32 R72, R48.reuse, R52, R72 ;  /* 0x000000343048723c */ /* 0x040ff00000081048 */
[C---:B------:R-:W-:Y:S08]  /*8ba0*/  HMMA.1688.F32.TF32 R152, R48.reuse, R100, R152 ;  /* 0x000000643098723c */ /* 0x040ff00000081098 */
[C---:B------:R-:W-:Y:S08]  /*8bb0*/  HMMA.1688.F32.TF32 R176, R48.reuse, R104, R176 ;  /* 0x0000006830b0723c */ /* 0x040ff000000810b0 */
[C---:B------:R-:W-:Y:S08]  /*8bc0*/  HMMA.1688.F32.TF32 R28, R48.reuse, R168, R28 ;  /* 0x000000a8301c723c */ /* 0x040ff0000008101c */
[----:B------:R-:W-:Y:S08]  /*8bd0*/  HMMA.1688.F32.TF32 R32, R48, R172, R32 ;  /* 0x000000ac3020723c */ /* 0x000ff00000081020 */
[-C--:B-1----:R-:W-:Y:S08]  /*8be0*/  HMMA.1688.F32.TF32 R76, R40, R58.reuse, R76 ;  /* 0x0000003a284c723c */ /* 0x082ff0000008104c */
[-C--:B------:R-:W-:Y:S08]  /*8bf0*/  HMMA.1688.F32.TF32 R80, R36, R58.reuse, R80 ;  /* 0x0000003a2450723c */ /* 0x080ff00000081050 */
[-C--:B--2---:R-:W-:Y:S08]  /*8c00*/  HMMA.1688.F32.TF32 R84, R8, R58.reuse, R84 ;  /* 0x0000003a0854723c */ /* 0x084ff00000081054 */
[----:B---3--:R-:W-:Y:S01]  /*8c10*/  HMMA.1688.F32.TF32 R48, R4, R58, R88 ;  /* 0x0000003a0430723c */ /* 0x008fe20000081058 */
[----:B------:R-:W-:Y:S07]  /*8c20*/  LDSM.16.M88.4 R88, [R205+0x23000] ;  /* 0x02300000cd58783b */ /* 0x000fee0000000200 */
[-C--:B------:R-:W-:Y:S08]  /*8c30*/  HMMA.1688.F32.TF32 R108, R40, R94.reuse, R108 ;  /* 0x0000005e286c723c */ /* 0x080ff0000008106c */
[-C--:B------:R-:W-:Y:S08]  /*8c40*/  HMMA.1688.F32.TF32 R112, R36, R94.reuse, R112 ;  /* 0x0000005e2470723c */ /* 0x080ff00000081070 */
[-C--:B------:R-:W-:Y:S08]  /*8c50*/  HMMA.1688.F32.TF32 R116, R8, R94.reuse, R116 ;  /* 0x0000005e0874723c */ /* 0x080ff00000081074 */
[----:B------:R-:W-:Y:S01]  /*8c60*/  HMMA.1688.F32.TF32 R56, R4, R94, R120 ;  /* 0x0000005e0438723c */ /* 0x000fe20000081078 */
[----:B------:R-:W-:Y:S04]  /*8c70*/  LDS R120, [R204+0x4200] ;  /* 0x00420000cc787984 */ /* 0x000fe80000000800 */
[----:B------:R-:W-:Y:S03]  /*8c80*/  LDS R122, [R204+0x5200] ;  /* 0x00520000cc7a7984 */ /* 0x000fe60000000800 */
[C---:B------:R-:W-:Y:S01]  /*8c90*/  HMMA.1688.F32.TF32 R68, R44.reuse, R52, R68 ;  /* 0x000000342c44723c */ /* 0x040fe20000081044 */
[----:B------:R-:W-:Y:S04]  /*8ca0*/  LDS R121, [R196+0x4200] ;  /* 0x00420000c4797984 */ /* 0x000fe80000000800 */
[----:B------:R-:W-:Y:S03]  /*8cb0*/  LDS R123, [R196+0x5200] ;  /* 0x00520000c47b7984 */ /* 0x000fe60000000800 */
[C---:B------:R-:W-:Y:S08]  /*8cc0*/  HMMA.1688.F32.TF32 R148, R44.reuse, R100, R148 ;  /* 0x000000642c94723c */ /* 0x040ff00000081094 */
[C---:B------:R-:W-:Y:S08]  /*8cd0*/  HMMA.1688.F32.TF32 R164, R44.reuse, R104, R164 ;  /* 0x000000682ca4723c */ /* 0x040ff000000810a4 */
[C---:B------:R-:W-:Y:S08]  /*8ce0*/  HMMA.1688.F32.TF32 R20, R44.reuse, R168, R20 ;  /* 0x000000a82c14723c */ /* 0x040ff00000081014 */
[----:B------:R-:W-:Y:S01]  /*8cf0*/  HMMA.1688.F32.TF32 R24, R44, R172, R24 ;  /* 0x000000ac2c18723c */ /* 0x000fe20000081018 */
[----:B------:R-:W-:Y:S04]  /*8d00*/  LDS R44, [R204+0x4000] ;  /* 0x00400000cc2c7984 */ /* 0x000fe80000000800 */
[----:B------:R-:W-:Y:S03]  /*8d10*/  LDS R46, [R204+0x5000] ;  /* 0x00500000cc2e7984 */ /* 0x000fe60000000800 */
[C---:B------:R-:W-:Y:S01]  /*8d20*/  HMMA.1688.F32.TF32 R60, R40.reuse, R54, R60 ;  /* 0x00000036283c723c */ /* 0x040fe2000008103c */
        /* <DEDUP_REMOVED lines=9> */
[----:B------:R-:W1:Y:S07]  /*8dc0*/  LDSM.16.M88.4 R40, [R205+0x20000] ;  /* 0x02000000cd28783b */ /* 0x000e6e0000000200 */
[C---:B------:R-:W-:Y:S08]  /*8dd0*/  HMMA.1688.F32.TF32 R64, R36.reuse, R54, R64 ;  /* 0x000000362440723c */ /* 0x040ff00000081040 */
[C---:B------:R-:W-:Y:S08]  /*8de0*/  HMMA.1688.F32.TF32 R128, R36.reuse, R98, R128 ;  /* 0x000000622480723c */ /* 0x040ff00000081080 */
[C---:B------:R-:W-:Y:S08]  /*8df0*/  HMMA.1688.F32.TF32 R144, R36.reuse, R102, R144 ;  /* 0x000000662490723c */ /* 0x040ff00000081090 */
[C---:B------:R-:W-:Y:S08]  /*8e00*/  HMMA.1688.F32.TF32 R160, R36.reuse, R106, R160 ;  /* 0x0000006a24a0723c */ /* 0x040ff000000810a0 */
[C---:B------:R-:W-:Y:S08]  /*8e10*/  HMMA.1688.F32.TF32 R12, R36.reuse, R170, R12 ;  /* 0x000000aa240c723c */ /* 0x040ff0000008100c */
[----:B------:R-:W-:Y:S01]  /*8e20*/  HMMA.1688.F32.TF32 R16, R36, R174, R16 ;  /* 0x000000ae2410723c */ /* 0x000fe20000081010 */
[----:B------:R-:W-:Y:S04]  /*8e30*/  LDS R36, [R204+0x4300] ;  /* 0x00430000cc247984 */ /* 0x000fe80000000800 */
[----:B------:R-:W-:Y:S03]  /*8e40*/  LDS R38, [R204+0x5300] ;  /* 0x00530000cc267984 */ /* 0x000fe60000000800 */
[-C--:B------:R-:W-:Y:S01]  /*8e50*/  HMMA.1688.F32.TF32 R132, R8, R98.reuse, R132 ;  /* 0x000000620884723c */ /* 0x080fe20000081084 */
[----:B------:R-:W-:Y:S04]  /*8e60*/  LDS R37, [R196+0x4300] ;  /* 0x00430000c4257984 */ /* 0x000fe80000000800 */
[----:B------:R-:W-:Y:S03]  /*8e70*/  LDS R39, [R196+0x5300] ;  /* 0x00530000c4277984 */ /* 0x000fe60000000800 */
[C---:B------:R-:W-:Y:S01]  /*8e80*/  HMMA.1688.F32.TF32 R92, R4.reuse, R98, R136 ;  /* 0x00000062045c723c */ /* 0x040fe20000081088 */
[----:B------:R-:W-:Y:S04]  /*8e90*/  LDS R98, [R204+0x5100] ;  /* 0x00510000cc627984 */ /* 0x000fe80000000800 */
[----:B------:R-:W2:Y:S04]  /*8ea0*/  LDS R99, [R196+0x5100] ;  /* 0x00510000c4637984 */ /* 0x000ea80000000800 */
[----:B------:R-:W3:Y:S01]  /*8eb0*/  LDSM.16.M88.4 R136, [R205+0x22000] ;  /* 0x02200000cd88783b */ /* 0x000ee20000000200 */
[-C--:B------:R-:W-:Y:S08]  /*8ec0*/  HMMA.1688.F32.TF32 R72, R4, R54.reuse, R72 ;  /* 0x000000360448723c */ /* 0x080ff00000081048 */
[C---:B------:R-:W-:Y:S08]  /*8ed0*/  HMMA.1688.F32.TF32 R68, R8.reuse, R54, R68 ;  /* 0x000000360844723c */ /* 0x040ff00000081044 */
[C---:B------:R-:W-:Y:S08]  /*8ee0*/  HMMA.1688.F32.TF32 R148, R8.reuse, R102, R148 ;  /* 0x000000660894723c */ /* 0x040ff00000081094 */
[----:B------:R-:W-:Y:S08]  /*8ef0*/  HMMA.1688.F32.TF32 R20, R8, R170, R20 ;  /* 0x000000aa0814723c */ /* 0x000ff00000081014 */
[C---:B------:R-:W-:Y:S08]  /*8f00*/  HMMA.1688.F32.TF32 R52, R4.reuse, R102, R152 ;  /* 0x000000660434723c */ /* 0x040ff00000081098 */
[----:B------:R-:W-:Y:S08]  /*8f10*/  HMMA.1688.F32.TF32 R28, R4, R170, R28 ;  /* 0x000000aa041c723c */ /* 0x000ff0000008101c */
[-C--:B------:R-:W-:Y:S08]  /*8f20*/  HMMA.1688.F32.TF32 R164, R8, R106.reuse, R164 ;  /* 0x0000006a08a4723c */ /* 0x080ff000000810a4 */
[C---:B------:R-:W-:Y:S08]  /*8f30*/  HMMA.1688.F32.TF32 R100, R4.reuse, R106, R176 ;  /* 0x0000006a0464723c */ /* 0x040ff000000810b0 */
[-C--:B------:R-:W-:Y:S01]  /*8f40*/  HMMA.1688.F32.TF32 R168, R4, R174.reuse, R32 ;  /* 0x000000ae04a8723c */ /* 0x080fe20000081020 */
[----:B------:R-:W4:Y:S07]  /*8f50*/  LDSM.16.M88.4 R4, [R205+0x25000] ;  /* 0x02500000cd04783b */ /* 0x000f2e0000000200 */
[----:B------:R-:W-:Y:S01]  /*8f60*/  HMMA.1688.F32.TF32 R24, R8, R174, R24 ;  /* 0x000000ae0818723c */ /* 0x000fe20000081018 */
[----:B------:R-:W5:Y:S04]  /*8f70*/  LDSM.16.M88.4 R8, [R205+0x21000] ;  /* 0x02100000cd08783b */ /* 0x000f680000000200 */
[----:B------:R-:W-:Y:S03]  /*8f80*/  LDS R174, [R204+0x7300] ;  /* 0x00730000ccae7984 */ /* 0x000fe60000000800 */
[-C--:B-1----:R-:W-:Y:S01]  /*8f90*/  HMMA.1688.F32.TF32 R152, R44, R40.reuse, R60 ;  /* 0x000000282c98723c */ /* 0x082fe2000008103c */
[----:B------:R-:W-:Y:S04]  /*8fa0*/  LDSM.16.M88.4 R60, [R205+0x26000] ;  /* 0x02600000cd3c783b */ /* 0x000fe80000000200 */
[----:B------:R-:W-:Y:S03]  /*8fb0*/  LDS R175, [R196+0x7300] ;  /* 0x00730000c4af7984 */ /* 0x000fe60000000800 */
[-C--:B--2---:R-:W-:Y:S08]  /*8fc0*/  HMMA.1688.F32.TF32 R104, R96, R40.reuse, R64 ;  /* 0x000000286068723c */ /* 0x084ff00000081040 */
[C---:B------:R-:W-:Y:S01]  /*8fd0*/  HMMA.1688.F32.TF32 R32, R36.reuse, R40, R72 ;  /* 0x000000282420723c */ /* 0x040fe20000081048 */
[----:B------:R-:W1:Y:S07]  /*8fe0*/  LDSM.16.M88.4 R72, [R205+0x24000] ;  /* 0x02400000cd48783b */ /* 0x000e6e0000000200 */
[----:B---3--:R-:W-:Y:S01]  /*8ff0*/  HMMA.1688.F32.TF32 R64, R36, R136, R56 ;  /* 0x000000882440723c */ /* 0x008fe20000081038 */
[----:B------:R-:W2:Y:S07]  /*9000*/  LDSM.16.M88.4 R56, [R205+0x27000] ;  /* 0x02700000cd38783b */ /* 0x000eae0000000200 */
[----:B----4-:R-:W-:Y:S08]  /*9010*/  HMMA.1688.F32.TF32 R188, R44, R4, R156 ;  /* 0x000000042cbc723c */ /* 0x010ff0000008109c */
[C---:B-----5:R-:W-:Y:S08]  /*9020*/  HMMA.1688.F32.TF32 R80, R96.reuse, R8, R80 ;  /* 0x000000086050723c */ /* 0x060ff00000081050 */
[C---:B------:R-:W-:Y:S08]  /*9030*/  HMMA.1688.F32.TF32 R112, R96.reuse, R136, R112 ;  /* 0x000000886070723c */ /* 0x040ff00000081070 */
[C---:B------:R-:W-:Y:S08]  /*9040*/  HMMA.1688.F32.TF32 R128, R96.reuse, R88, R128 ;  /* 0x000000586080723c */ /* 0x040ff00000081080 */
[C---:B-1----:R-:W-:Y:S08]  /*9050*/  HMMA.1688.F32.TF32 R144, R96.reuse, R72, R144 ;  /* 0x000000486090723c */ /* 0x042ff00000081090 */
[C---:B------:R-:W-:Y:S08]  /*9060*/  HMMA.1688.F32.TF32 R160, R96.reuse, R4, R160 ;  /* 0x0000000460a0723c */ /* 0x040ff000000810a0 */
[C---:B------:R-:W-:Y:S01]  /*9070*/  HMMA.1688.F32.TF32 R156, R96.reuse, R60, R12 ;  /* 0x0000003c609c723c */ /* 0x040fe2000008100c */
[----:B------:R-:W-:Y:S04]  /*9080*/  LDS R12, [R204+0x6200] ;  /* 0x00620000cc0c7984 */ /* 0x000fe80000000800 */
[----:B------:R-:W-:Y:S03]  /*9090*/  LDS R14, [R204+0x7200] ;  /* 0x00720000cc0e7984 */ /* 0x000fe60000000800 */
[----:B--2---:R-:W-:Y:S01]  /*90a0*/  HMMA.1688.F32.TF32 R96, R96, R56, R16 ;  /* 0x000000386060723c */ /* 0x004fe20000081010 */
[----:B------:R-:W-:Y:S04]  /*90b0*/  LDS R16, [R204+0x6000] ;  /* 0x00600000cc107984 */ /* 0x000fe80000000800 */
[----:B------:R-:W-:Y:S04]  /*90c0*/  LDS R18, [R204+0x7000] ;  /* 0x00700000cc127984 */ /* 0x000fe80000000800 */
[----:B------:R-:W-:Y:S04]  /*90d0*/  LDS R17, [R196+0x6000] ;  /* 0x00600000c4117984 */ /* 0x000fe80000000800 */
[----:B------:R-:W1:Y:S01]  /*90e0*/  LDS R19, [R196+0x7000] ;  /* 0x00700000c4137984 */ /* 0x000e620000000800 */
[C---:B------:R-:W-:Y:S03]  /*90f0*/  HMMA.1688.F32.TF32 R192, R44.reuse, R60, R192 ;  /* 0x0000003c2cc0723c */ /* 0x040fe600000810c0 */
[----:B------:R-:W-:Y:S04]  /*9100*/  LDS R13, [R196+0x6200] ;  /* 0x00620000c40d7984 */ /* 0x000fe80000000800 */
[----:B------:R-:W-:Y:S01]  /*9110*/  LDS R15, [R196+0x7200] ;  /* 0x00720000c40f7984 */ /* 0x000fe20000000800 */
[----:B------:R-:W-:Y:S11]  /*9120*/  HMMA.1688.F32.TF32 R200, R44, R56, R180 ;  /* 0x000000382cc8723c */ /* 0x000ff600000810b4 */
[----:B------:R-:W-:Y:S05]  /*9130*/  @!UPT UIADD3 URZ, URZ, URZ, URZ ;  /* 0x0000003f3f3ff290 */ /* 0x000fea000fffe03f */
[----:B-1----:R-:W-:Y:S01]  /*9140*/  HMMA.1688.F32.TF32 R180, R16, R62, R192 ;  /* 0x0000003e10b4723c */ /* 0x002fe200000810c0 */
[----:B------:R-:W2:Y:S07]  /*9150*/  LDL R195, [R1+0x78] ;  /* 0x0000780001c37983 */ /* 0x000eae0000100800 */
[----:B------:R-:W-:Y:S01]  /*9160*/  HMMA.1688.F32.TF32 R176, R36, R60, R28 ;  /* 0x0000003c24b0723c */ /* 0x000fe2000008101c */
[----:B------:R-:W-:Y:S04]  /*9170*/  LDS R28, [R204+0x6100] ;  /* 0x00610000cc1c7984 */ /* 0x000fe80000000800 */
[----:B------:R-:W-:Y:S04]  /*9180*/  LDS R30, [R204+0x7100] ;  /* 0x00710000cc1e7984 */ /* 0x000fe80000000800 */
[----:B------:R-:W-:Y:S04]  /*9190*/  LDS R29, [R196+0x6100] ;  /* 0x00610000c41d7984 */ /* 0x000fe80000000800 */
[----:B------:R-:W1:Y:S01]  /*91a0*/  LDS R31, [R196+0x7100] ;  /* 0x00710000c41f7984 */ /* 0x000e620000000800 */
[-C--:B------:R-:W-:Y:S08]  /*91b0*/  HMMA.1688.F32.TF32 R124, R44, R88.reuse, R124 ;  /* 0x000000582c7c723c */ /* 0x080ff0000008107c */
[----:B------:R-:W-:Y:S08]  /*91c0*/  HMMA.1688.F32.TF32 R132, R120, R88, R132 ;  /* 0x000000587884723c */ /* 0x000ff00000081084 */
[-C--:B------:R-:W-:Y:S08]  /*91d0*/  HMMA.1688.F32.TF32 R76, R44, R8.reuse, R76 ;  /* 0x000000082c4c723c */ /* 0x080ff0000008104c */
[-C--:B------:R-:W-:Y:S08]  /*91e0*/  HMMA.1688.F32.TF32 R84, R120, R8.reuse, R84 ;  /* 0x000000087854723c */ /* 0x080ff00000081054 */
[C---:B------:R-:W-:Y:S01]  /*91f0*/  HMMA.1688.F32.TF32 R48, R36.reuse, R8, R48 ;  /* 0x000000082430723c */ /* 0x040fe20000081030 */
[----:B------:R-:W-:Y:S04]  /*9200*/  LDS R8, [R204+0x8300] ;  /* 0x00830000cc087984 */ /* 0x000fe80000000800 */
[----:B------:R-:W-:Y:S03]  /*9210*/  LDS R9, [R196+0x8300] ;  /* 0x00830000c4097984 */ /* 0x000fe60000000800 */
[----:B------:R-:W-:Y:S08]  /*9220*/  HMMA.1688.F32.TF32 R92, R36, R88, R92 ;  /* 0x00000058245c723c */ /* 0x000ff0000008105c */
[----:B------:R-:W-:Y:S08]  /*9230*/  HMMA.1688.F32.TF32 R184, R44, R72, R140 ;  /* 0x000000482cb8723c */ /* 0x000ff0000008108c */
[----:B------:R-:W-:Y:S08]  /*9240*/  HMMA.1688.F32.TF32 R140, R120, R60, R20 ;  /* 0x0000003c788c723c */ /* 0x000ff00000081014 */
[C---:B-1----:R-:W-:Y:S08]  /*9250*/  HMMA.1688.F32.TF32 R104, R28.reuse, R42, R104 ;  /* 0x0000002a1c68723c */ /* 0x042ff00000081068 */
        /* <DEDUP_REMOVED lines=8> */
[----:B------:R-:W-:Y:S01]  /*92e0*/  HMMA.1688.F32.TF32 R124, R16, R90, R124 ;  /* 0x0000005a107c723c */ /* 0x000fe2000008107c */
[----:B------:R-:W-:Y:S04]  /*92f0*/  LDS R157, [R196+0x8100] ;  /* 0x00810000c49d7984 */ /* 0x000fe80000000800 */
[----:B------:R-:W-:Y:S03]  /*9300*/  LDS R159, [R196+0x9100] ;  /* 0x00910000c49f7984 */ /* 0x000fe60000000800 */
[----:B------:R-:W-:Y:S01]  /*9310*/  HMMA.1688.F32.TF32 R28, R28, R58, R96 ;  /* 0x0000003a1c1c723c */ /* 0x000fe20000081060 */
[----:B------:R-:W1:Y:S07]  /*9320*/  LDSM.16.M88.4 R96, [R206+0x20080] ;  /* 0x02008000ce60783b */ /* 0x000e6e0000000200 */
[----:B------:R-:W-:Y:S08]  /*9330*/  HMMA.1688.F32.TF32 R132, R12, R90, R132 ;  /* 0x0000005a0c84723c */ /* 0x000ff00000081084 */
[-C--:B------:R-:W-:Y:S08]  /*9340*/  HMMA.1688.F32.TF32 R76, R16, R10.reuse, R76 ;  /* 0x0000000a104c723c */ /* 0x080ff0000008104c */
[-C--:B------:R-:W-:Y:S08]  /*9350*/  HMMA.1688.F32.TF32 R84, R12, R10.reuse, R84 ;  /* 0x0000000a0c54723c */ /* 0x080ff00000081054 */
[C---:B------:R-:W-:Y:S01]  /*9360*/  HMMA.1688.F32.TF32 R48, R172.reuse, R10, R48 ;  /* 0x0000000aac30723c */ /* 0x040fe20000081030 */
[----:B------:R-:W-:Y:S04]  /*9370*/  LDS R10, [R204+0x9300] ;  /* 0x00930000cc0a7984 */ /* 0x000fe80000000800 */
[----:B------:R-:W-:Y:S03]  /*9380*/  LDS R11, [R196+0x9300] ;  /* 0x00930000c40b7984 */ /* 0x000fe60000000800 */
[----:B------:R-:W-:Y:S01]  /*9390*/  HMMA.1688.F32.TF32 R88, R172, R90, R92 ;  /* 0x0000005aac58723c */ /* 0x000fe2000008105c */
[----:B------:R-:W3:Y:S07]  /*93a0*/  LDSM.16.M88.4 R92, [R206+0x21080] ;  /* 0x02108000ce5c783b */ /* 0x000eee0000000200 */
[-C--:B------:R-:W-:Y:S08]  /*93b0*/  HMMA.1688.F32.TF32 R108, R44, R136.reuse, R108 ;  /* 0x000000882c6c723c */ /* 0x080ff0000008106c */
[C---:B------:R-:W-:Y:S08]  /*93c0*/  HMMA.1688.F32.TF32 R116, R120.reuse, R136, R116 ;  /* 0x000000887874723c */ /* 0x040ff00000081074 */
[-C--:B------:R-:W-:Y:S08]  /*93d0*/  HMMA.1688.F32.TF32 R148, R120, R72.reuse, R148 ;  /* 0x000000487894723c */ /* 0x080ff00000081094 */
[----:B------:R-:W-:Y:S08]  /*93e0*/  HMMA.1688.F32.TF32 R52, R36, R72, R52 ;  /* 0x000000482434723c */ /* 0x000ff00000081034 */
[-C--:B------:R-:W-:Y:S08]  /*93f0*/  HMMA.1688.F32.TF32 R108, R16, R138.reuse, R108 ;  /* 0x0000008a106c723c */ /* 0x080ff0000008106c */
[-C--:B------:R-:W-:Y:S08]  /*9400*/  HMMA.1688.F32.TF32 R116, R12, R138.reuse, R116 ;  /* 0x0000008a0c74723c */ /* 0x080ff00000081074 */
[----:B------:R-:W-:Y:S08]  /*9410*/  HMMA.1688.F32.TF32 R136, R172, R138, R64 ;  /* 0x0000008aac88723c */ /* 0x000ff00000081040 */
[C---:B------:R-:W-:Y:S08]  /*9420*/  HMMA.1688.F32.TF32 R68, R120.reuse, R40, R68 ;  /* 0x000000287844723c */ /* 0x040ff00000081044 */
[C---:B------:R-:W-:Y:S08]  /*9430*/  HMMA.1688.F32.TF32 R164, R120.reuse, R4, R164 ;  /* 0x0000000478a4723c */ /* 0x040ff000000810a4 */
[----:B------:R-:W-:Y:S08]  /*9440*/  HMMA.1688.F32.TF32 R24, R120, R56, R24 ;  /* 0x000000387818723c */ /* 0x000ff00000081018 */
[----:B-1----:R-:W-:Y:S08]  /*9450*/  HMMA.1688.F32.TF32 R64, R156, R96, R104 ;  /* 0x000000609c40723c */ /* 0x002ff00000081068 */
[C---:B------:R-:W-:Y:S01]  /*9460*/  HMMA.1688.F32.TF32 R120, R16.reuse, R42, R152 ;  /* 0x0000002a1078723c */ /* 0x040fe20000081098 */
[----:B------:R-:W-:Y:S04]  /*9470*/  LDS R152, [R204+0x8000] ;  /* 0x00800000cc987984 */ /* 0x000fe80000000800 */
[----:B------:R-:W-:Y:S03]  /*9480*/  LDS R154, [R204+0x9000] ;  /* 0x00900000cc9a7984 */ /* 0x000fe60000000800 */
[-C--:B------:R-:W-:Y:S01]  /*9490*/  HMMA.1688.F32.TF32 R44, R16, R74.reuse, R184 ;  /* 0x0000004a102c723c */ /* 0x080fe200000810b8 */
[----:B------:R-:W-:Y:S04]  /*94a0*/  LDS R153, [R196+0x8000] ;  /* 0x00800000c4997984 */ /* 0x000fe80000000800 */
[----:B------:R-:W-:Y:S03]  /*94b0*/  LDS R155, [R196+0x9000] ;  /* 0x00900000c49b7984 */ /* 0x000fe60000000800 */
[----:B------:R-:W-:Y:S08]  /*94c0*/  HMMA.1688.F32.TF32 R148, R12, R74, R148 ;  /* 0x0000004a0c94723c */ /* 0x000ff00000081094 */
[----:B---3--:R-:W-:Y:S01]  /*94d0*/  HMMA.1688.F32.TF32 R104, R8, R92, R48 ;  /* 0x0000005c0868723c */ /* 0x008fe20000081030 */
[----:B------:R-:W1:Y:S07]  /*94e0*/  LDSM.16.M88.4 R48, [R206+0x25080] ;  /* 0x02508000ce30783b */ /* 0x000e6e0000000200 */
[----:B------:R-:W-:Y:S01]  /*94f0*/  HMMA.1688.F32.TF32 R72, R172, R74, R52 ;  /* 0x0000004aac48723c */ /* 0x000fe20000081034 */
[----:B------:R-:W3:Y:S07]  /*9500*/  LDSM.16.M88.4 R52, [R206+0x24080] ;  /* 0x02408000ce34783b */ /* 0x000eee0000000200 */
[C---:B------:R-:W-:Y:S08]  /*9510*/  HMMA.1688.F32.TF32 R100, R36.reuse, R4, R100 ;  /* 0x000000042464723c */ /* 0x040ff00000081064 */
[----:B------:R-:W-:Y:S08]  /*9520*/  HMMA.1688.F32.TF32 R168, R36, R56, R168 ;  /* 0x0000003824a8723c */ /* 0x000ff000000810a8 */
[----:B------:R-:W-:Y:S01]  /*9530*/  HMMA.1688.F32.TF32 R36, R16, R6, R188 ;  /* 0x000000061024723c */ /* 0x000fe200000810bc */
[----:B------:R-:W-:Y:S04]  /*9540*/  LDS R188, [R204+0xa100] ;  /* 0x00a10000ccbc7984 */ /* 0x000fe80000000800 */
[----:B------:R-:W-:Y:S03]  /*9550*/  LDS R190, [R204+0xb100] ;  /* 0x00b10000ccbe7984 */ /* 0x000fe60000000800 */
[-C--:B------:R-:W-:Y:S01]  /*9560*/  HMMA.1688.F32.TF32 R68, R12, R42.reuse, R68 ;  /* 0x0000002a0c44723c */ /* 0x080fe20000081044 */
[----:B------:R-:W-:Y:S04]  /*9570*/  LDS R189, [R196+0xa100] ;  /* 0x00a10000c4bd7984 */ /* 0x000fe80000000800 */
[----:B------:R-:W-:Y:S03]  /*9580*/  LDS R191, [R196+0xb100] ;  /* 0x00b10000c4bf7984 */ /* 0x000fe60000000800 */
[----:B------:R-:W-:Y:S08]  /*9590*/  HMMA.1688.F32.TF32 R184, R172, R42, R32 ;  /* 0x0000002aacb8723c */ /* 0x000ff00000081020 */
[-C--:B------:R-:W-:Y:S08]  /*95a0*/  HMMA.1688.F32.TF32 R164, R12, R6.reuse, R164 ;  /* 0x000000060ca4723c */ /* 0x080ff000000810a4 */
[C---:B------:R-:W-:Y:S08]  /*95b0*/  HMMA.1688.F32.TF32 R40, R172.reuse, R6, R100 ;  /* 0x00000006ac28723c */ /* 0x040ff00000081064 */
[C---:B------:R-:W-:Y:S08]  /*95c0*/  HMMA.1688.F32.TF32 R32, R172.reuse, R62, R176 ;  /* 0x0000003eac20723c */ /* 0x040ff000000810b0 */
[----:B------:R-:W-:Y:S08]  /*95d0*/  HMMA.1688.F32.TF32 R4, R172, R58, R168 ;  /* 0x0000003aac04723c */ /* 0x000ff000000810a8 */
[----:B-1----:R-:W-:Y:S01]  /*95e0*/  HMMA.1688.F32.TF32 R176, R152, R48, R36 ;  /* 0x0000003098b0723c */ /* 0x002fe20000081024 */
[----:B------:R-:W1:Y:S07]  /*95f0*/  LDSM.16.M88.4 R36, [R206+0x27080] ;  /* 0x02708000ce24783b */ /* 0x000e6e0000000200 */
[----:B------:R-:W-:Y:S08]  /*9600*/  HMMA.1688.F32.TF32 R140, R12, R62, R140 ;  /* 0x0000003e0c8c723c */ /* 0x000ff0000008108c */
[----:B---3--:R-:W-:Y:S01]  /*9610*/  HMMA.1688.F32.TF32 R168, R152, R52, R44 ;  /* 0x0000003498a8723c */ /* 0x008fe2000008102c */
[----:B------:R-:W3:Y:S07]  /*9620*/  LDSM.16.M88.4 R44, [R206+0x26080] ;  /* 0x02608000ce2c783b */ /* 0x000eee0000000200 */
[-C--:B------:R-:W-:Y:S08]  /*9630*/  HMMA.1688.F32.TF32 R16, R16, R58.reuse, R200 ;  /* 0x0000003a1010723c */ /* 0x080ff000000810c8 */
[----:B------:R-:W-:Y:S01]  /*9640*/  HMMA.1688.F32.TF32 R24, R12, R58, R24 ;  /* 0x0000003a0c18723c */ /* 0x000fe20000081018 */
[----:B------:R-:W-:Y:S04]  /*9650*/  LDS R12, [R204+0x8200] ;  /* 0x00820000cc0c7984 */ /* 0x000fe80000000800 */
[----:B------:R-:W-:Y:S03]  /*9660*/  LDS R14, [R204+0x9200] ;  /* 0x00920000cc0e7984 */ /* 0x000fe60000000800 */
[-C--:B------:R-:W-:Y:S01]  /*9670*/  HMMA.1688.F32.TF32 R60, R152, R96.reuse, R120 ;  /* 0x00000060983c723c */ /* 0x080fe20000081078 */
[----:B------:R-:W-:Y:S04]  /*9680*/  LDS R13, [R196+0x8200] ;  /* 0x00820000c40d7984 */ /* 0x000fe80000000800 */
[----:B------:R-:W4:Y:S04]  /*9690*/  LDS R15, [R196+0x9200] ;  /* 0x00920000c40f7984 */ /* 0x000f280000000800 */
[----:B------:R-:W5:Y:S04]  /*96a0*/  LDSM.16.M88.4 R120, [R206+0x22080] ;  /* 0x02208000ce78783b */ /* 0x000f680000000200 */
[----:B------:R-:W2:Y:S01]  /*96b0*/  LDSM.16.M88.4 R56, [R206+0x23080] ;  /* 0x02308000ce38783b */ /* 0x000ea20000000200 */
[----:B------:R-:W-:Y:S08]  /*96c0*/  HMMA.1688.F32.TF32 R100, R8, R96, R184 ;  /* 0x000000600864723c */ /* 0x000ff000000810b8 */
[----:B-1----:R-:W-:Y:S08]  /*96d0*/  HMMA.1688.F32.TF32 R184, R152, R36, R16 ;  /* 0x0000002498b8723c */ /* 0x002ff00000081010 */
[----:B---3--:R-:W-:Y:S08]  /*96e0*/  HMMA.1688.F32.TF32 R16, R156, R44, R20 ;  /* 0x0000002c9c10723c */ /* 0x008ff00000081014 */
[----:B------:R-:W-:Y:S08]  /*96f0*/  HMMA.1688.F32.TF32 R76, R152, R92, R76 ;  /* 0x0000005c984c723c */ /* 0x000ff0000008104c */
[C---:B----4-:R-:W-:Y:S08]  /*9700*/  HMMA.1688.F32.TF32 R68, R12.reuse, R96, R68 ;  /* 0x000000600c44723c */ /* 0x050ff00000081044 */
[C---:B------:R-:W-:Y:S08]  /*9710*/  HMMA.1688.F32.TF32 R84, R12.reuse, R92, R84 ;  /* 0x0000005c0c54723c */ /* 0x040ff00000081054 */
[C---:B-----5:R-:W-:Y:S08]  /*9720*/  HMMA.1688.F32.TF32 R116, R12.reuse, R120, R116 ;  /* 0x000000780c74723c */ /* 0x060ff00000081074 */
[C---:B--2---:R-:W-:Y:S08]  /*9730*/  HMMA.1688.F32.TF32 R132, R12.reuse, R56, R132 ;  /* 0x000000380c84723c */ /* 0x044ff00000081084 */
[C---:B------:R-:W-:Y:S08]  /*9740*/  HMMA.1688.F32.TF32 R148, R12.reuse, R52, R148 ;  /* 0x000000340c94723c */ /* 0x040ff00000081094 */
[C---:B------:R-:W-:Y:S08]  /*9750*/  HMMA.1688.F32.TF32 R164, R12.reuse, R48, R164 ;  /* 0x000000300ca4723c */ /* 0x040ff000000810a4 */
[C---:B------:R-:W-:Y:S08]  /*9760*/  HMMA.1688.F32.TF32 R20, R12.reuse, R44, R140 ;  /* 0x0000002c0c14723c */ /* 0x040ff0000008108c */
[----:B------:R-:W-:Y:S01]  /*9770*/  HMMA.1688.F32.TF32 R24, R12, R36, R24 ;  /* 0x000000240c18723c */ /* 0x000fe20000081018 */
[----:B------:R-:W-:Y:S04]  /*9780*/  LDS R12, [R204+0xa000] ;  /* 0x00a00000cc0c7984 */ /* 0x000fe80000000800 */
[----:B------:R-:W-:Y:S04]  /*9790*/  LDS R14, [R204+0xb000] ;  /* 0x00b00000cc0e7984 */ /* 0x000fe80000000800 */
[----:B------:R-:W-:Y:S01]  /*97a0*/  LDS R13, [R196+0xa000] ;  /* 0x00a00000c40d7984 */ /* 0x000fe20000000800 */
[C---:B------:R-:W-:Y:S03]  /*97b0*/  HMMA.1688.F32.TF32 R108, R152.reuse, R120, R108 ;  /* 0x00000078986c723c */ /* 0x040fe6000008106c */
[----:B------:R-:W1:Y:S05]  /*97c0*/  LDS R15, [R196+0xb000] ;  /* 0x00b00000c40f7984 */ /* 0x000e6a0000000800 */
[C---:B------:R-:W-:Y:S08]  /*97d0*/  HMMA.1688.F32.TF32 R124, R152.reuse, R56, R124 ;  /* 0x00000038987c723c */ /* 0x040ff0000008107c */
[----:B------:R-:W-:Y:S01]  /*97e0*/  HMMA.1688.F32.TF32 R180, R152, R44, R180 ;  /* 0x0000002c98b4723c */ /* 0x000fe200000810b4 */
[----:B------:R-:W-:Y:S04]  /*97f0*/  LDS R152, [R204+0xa200] ;  /* 0x00a20000cc987984 */ /* 0x000fe80000000800 */
[----:B------:R-:W-:Y:S03]  /*9800*/  LDS R154, [R204+0xb200] ;  /* 0x00b20000cc9a7984 */ /* 0x000fe60000000800 */
[C---:B------:R-:W-:Y:S01]  /*9810*/  HMMA.1688.F32.TF32 R172, R156.reuse, R36, R28 ;  /* 0x000000249cac723c */ /* 0x040fe2000008101c */
[----:B------:R-:W-:Y:S04]  /*9820*/  LDS R153, [R196+0xa200] ;  /* 0x00a20000c4997984 */ /* 0x000fe80000000800 */
[----:B------:R-:W2:Y:S04]  /*9830*/  LDS R155, [R196+0xb200] ;  /* 0x00b20000c49b7984 */ /* 0x000ea80000000800 */
[----:B------:R-:W-:Y:S04]  /*9840*/  LDS R28, [R204+0xa300] ;  /* 0x00a30000cc1c7984 */ /* 0x000fe80000000800 */
[----:B------:R-:W-:Y:S04]  /*9850*/  LDS R30, [R204+0xb300] ;  /* 0x00b30000cc1e7984 */ /* 0x000fe80000000800 */
[----:B------:R-:W-:Y:S04]  /*9860*/  LDS R29, [R196+0xa300] ;  /* 0x00a30000c41d7984 */ /* 0x000fe80000000800 */
[----:B------:R-:W3:Y:S01]  /*9870*/  LDS R31, [R196+0xb300] ;  /* 0x00b30000c41f7984 */ /* 0x000ee20000000800 */
[----:B------:R-:W-:Y:S08]  /*9880*/  HMMA.1688.F32.TF32 R80, R156, R92, R80 ;  /* 0x0000005c9c50723c */ /* 0x000ff00000081050 */
[----:B------:R-:W-:Y:S08]  /*9890*/  HMMA.1688.F32.TF32 R136, R8, R120, R136 ;  /* 0x000000780888723c */ /* 0x000ff00000081088 */
[-C--:B------:R-:W-:Y:S08]  /*98a0*/  HMMA.1688.F32.TF32 R128, R156, R56.reuse, R128 ;  /* 0x000000389c80723c */ /* 0x080ff00000081080 */
[----:B------:R-:W-:Y:S08]  /*98b0*/  HMMA.1688.F32.TF32 R88, R8, R56, R88 ;  /* 0x000000380858723c */ /* 0x000ff00000081058 */
[-C--:B------:R-:W-:Y:S08]  /*98c0*/  HMMA.1688.F32.TF32 R144, R156, R52.reuse, R144 ;  /* 0x000000349c90723c */ /* 0x080ff00000081090 */
[----:B------:R-:W-:Y:S08]  /*98d0*/  HMMA.1688.F32.TF32 R72, R8, R52, R72 ;  /* 0x000000340848723c */ /* 0x000ff00000081048 */
[-C--:B------:R-:W-:Y:S08]  /*98e0*/  HMMA.1688.F32.TF32 R160, R156, R48.reuse, R160 ;  /* 0x000000309ca0723c */ /* 0x080ff000000810a0 */
[C---:B------:R-:W-:Y:S08]  /*98f0*/  HMMA.1688.F32.TF32 R40, R8.reuse, R48, R40 ;  /* 0x000000300828723c */ /* 0x040ff00000081028 */
        /* <DEDUP_REMOVED lines=8> */
[C---:B------:R-:W-:Y:S01]  /*9980*/  HMMA.1688.F32.TF32 R140, R12.reuse, R54, R168 ;  /* 0x000000360c8c723c */ /* 0x040fe200000810a8 */
[----:B------:R-:W-:Y:S04]  /*9990*/  LDS R168, [R204+0xc100] ;  /* 0x00c10000cca87984 */ /* 0x000fe80000000800 */
[----:B------:R-:W-:Y:S03]  /*99a0*/  LDS R170, [R204+0xd100] ;  /* 0x00d10000ccaa7984 */ /* 0x000fe60000000800 */
[C---:B------:R-:W-:Y:S01]  /*99b0*/  HMMA.1688.F32.TF32 R156, R12.reuse, R50, R176 ;  /* 0x000000320c9c723c */ /* 0x040fe200000810b0 */
[----:B------:R-:W-:Y:S04]  /*99c0*/  LDS R169, [R196+0xc100] ;  /* 0x00c10000c4a97984 */ /* 0x000fe80000000800 */
[----:B------:R-:W-:Y:S03]  /*99d0*/  LDS R171, [R196+0xd100] ;  /* 0x00d10000c4ab7984 */ /* 0x000fe60000000800 */
[----:B------:R-:W-:Y:S01]  /*99e0*/  HMMA.1688.F32.TF32 R180, R12, R38, R184 ;  /* 0x000000260cb4723c */ /* 0x000fe200000810b8 */
[----:B------:R-:W-:Y:S07]  /*99f0*/  LDSM.16.M88.4 R176, [R205+0x25080] ;  /* 0x02508000cdb0783b */ /* 0x000fee0000000200 */
[C---:B------:R-:W-:Y:S08]  /*9a00*/  HMMA.1688.F32.TF32 R12, R188.reuse, R46, R16 ;  /* 0x0000002ebc0c723c */ /* 0x040ff00000081010 */
[C---:B------:R-:W-:Y:S08]  /*9a10*/  HMMA.1688.F32.TF32 R64, R188.reuse, R98, R64 ;  /* 0x00000062bc40723c */ /* 0x040ff00000081040 */
[C---:B------:R-:W-:Y:S08]  /*9a20*/  HMMA.1688.F32.TF32 R80, R188.reuse, R94, R80 ;  /* 0x0000005ebc50723c */ /* 0x040ff00000081050 */
[C---:B------:R-:W-:Y:S08]  /*9a30*/  HMMA.1688.F32.TF32 R128, R188.reuse, R58, R128 ;  /* 0x0000003abc80723c */ /* 0x040ff00000081080 */
[C---:B------:R-:W-:Y:S08]  /*9a40*/  HMMA.1688.F32.TF32 R144, R188.reuse, R54, R144 ;  /* 0x00000036bc90723c */ /* 0x040ff00000081090 */
[C---:B------:R-:W-:Y:S08]  /*9a50*/  HMMA.1688.F32.TF32 R160, R188.reuse, R50, R160 ;  /* 0x00000032bca0723c */ /* 0x040ff000000810a0 */
[----:B------:R-:W-:Y:S01]  /*9a60*/  HMMA.1688.F32.TF32 R16, R188, R38, R172 ;  /* 0x00000026bc10723c */ /* 0x000fe200000810ac */
[----:B------:R-:W-:Y:S01]  /*9a70*/  ISETP.GE.AND P5, PT, R210, R195, PT ;  /* 0x000000c3d200720c */ /* 0x000fe20003fa6270 */
[----:B------:R-:W-:Y:S06]  /*9a80*/  LDS R172, [R204+0xe000] ;  /* 0x00e00000ccac7984 */ /* 0x000fec0000000800 */
[C---:B--2---:R-:W-:Y:S08]  /*9a90*/  HMMA.1688.F32.TF32 R68, R152.reuse, R98, R68 ;  /* 0x000000629844723c */ /* 0x044ff00000081044 */
[----:B------:R-:W-:Y:S01]  /*9aa0*/  HMMA.1688.F32.TF32 R84, R152, R94, R84 ;  /* 0x0000005e9854723c */ /* 0x000fe20000081054 */
[----:B------:R-:W-:Y:S01]  /*9ab0*/  ISETP.GT.AND P6, PT, R0, RZ, PT ;  /* 0x000000ff0000720c */ /* 0x000fe20003fc4270 */
[----:B------:R-:W-:Y:S01]  /*9ac0*/  LDS R174, [R204+0xf000] ;  /* 0x00f00000ccae7984 */ /* 0x000fe20000000800 */
[----:B------:R-:W-:-:S03]  /*9ad0*/  IADD3 R208, R208, 0x1, RZ ;  /* 0x00000001d0d07810 */ /* 0x000fc60007ffe0ff */
[----:B------:R-:W-:Y:S02]  /*9ae0*/  LDS R173, [R196+0xe000] ;  /* 0x00e00000c4ad7984 */ /* 0x000fe40000000800 */
[C---:B------:R-:W-:Y:S02]  /*9af0*/  HMMA.1688.F32.TF32 R132, R152.reuse, R58, R132 ;  /* 0x0000003a9884723c */ /* 0x040fe40000081084 */
[----:B------:R-:W-:Y:S06]  /*9b00*/  LDS R175, [R196+0xf000] ;  /* 0x00f00000c4af7984 */ /* 0x000fec0000000800 */
[C---:B------:R-:W-:Y:S08]  /*9b10*/  HMMA.1688.F32.TF32 R148, R152.reuse, R54, R148 ;  /* 0x000000369894723c */ /* 0x040ff00000081094 */
[C---:B------:R-:W-:Y:S08]  /*9b20*/  HMMA.1688.F32.TF32 R164, R152.reuse, R50, R164 ;  /* 0x0000003298a4723c */ /* 0x040ff000000810a4 */
[C---:B------:R-:W-:Y:S08]  /*9b30*/  HMMA.1688.F32.TF32 R20, R152.reuse, R46, R20 ;  /* 0x0000002e9814723c */ /* 0x040ff00000081014 */
[----:B------:R-:W-:Y:S08]  /*9b40*/  HMMA.1688.F32.TF32 R24, R152, R38, R24 ;  /* 0x000000269818723c */ /* 0x000ff00000081018 */
[----:B---3--:R-:W-:Y:S08]  /*9b50*/  HMMA.1688.F32.TF32 R100, R28, R98, R100 ;  /* 0x000000621c64723c */ /* 0x008ff00000081064 */
[-C--:B------:R-:W-:Y:S08]  /*9b60*/  HMMA.1688.F32.TF32 R112, R188, R122.reuse, R112 ;  /* 0x0000007abc70723c */ /* 0x080ff00000081070 */
[----:B------:R-:W-:Y:S01]  /*9b70*/  HMMA.1688.F32.TF32 R116, R152, R122, R116 ;  /* 0x0000007a9874723c */ /* 0x000fe20000081074 */
[----:B------:R-:W-:Y:S07]  /*9b80*/  LDSM.16.M88.4 R152, [R205+0x24080] ;  /* 0x02408000cd98783b */ /* 0x000fee0000000200 */
[C---:B------:R-:W-:Y:S01]  /*9b90*/  HMMA.1688.F32.TF32 R92, R28.reuse, R94, R104 ;  /* 0x0000005e1c5c723c */ /* 0x040fe20000081068 */
[----:B------:R-:W-:Y:S04]  /*9ba0*/  LDS R104, [R204+0xc200] ;  /* 0x00c20000cc687984 */ /* 0x000fe80000000800 */
[----:B------:R-:W-:Y:S03]  /*9bb0*/  LDS R106, [R204+0xd200] ;  /* 0x00d20000cc6a7984 */ /* 0x000fe60000000800 */
[C---:B------:R-:W-:Y:S01]  /*9bc0*/  HMMA.1688.F32.TF32 R96, R28.reuse, R122, R136 ;  /* 0x0000007a1c60723c */ /* 0x040fe20000081088 */
[----:B------:R-:W-:Y:S04]  /*9bd0*/  LDS R105, [R196+0xc200] ;  /* 0x00c20000c4697984 */ /* 0x000fe80000000800 */
[----:B------:R-:W-:Y:S03]  /*9be0*/  LDS R107, [R196+0xd200] ;  /* 0x00d20000c46b7984 */ /* 0x000fe60000000800 */
[C---:B------:R-:W-:Y:S01]  /*9bf0*/  HMMA.1688.F32.TF32 R56, R28.reuse, R58, R88 ;  /* 0x0000003a1c38723c */ /* 0x040fe20000081058 */
[----:B------:R-:W-:Y:S04]  /*9c00*/  LDSM.16.M88.4 R88, [R205+0x21080] ;  /* 0x02108000cd58783b */ /* 0x000fe80000000200 */
[----:B------:R-:W-:Y:S03]  /*9c10*/  LDSM.16.M88.4 R120, [R205+0x22080] ;  /* 0x02208000cd78783b */ /* 0x000fe60000000200 */
[C---:B------:R-:W-:Y:S01]  /*9c20*/  HMMA.1688.F32.TF32 R52, R28.reuse, R54, R72 ;  /* 0x000000361c34723c */ /* 0x040fe20000081048 */
[----:B------:R-:W1:Y:S04]  /*9c30*/  LDSM.16.M88.4 R72, [R205+0x20080] ;  /* 0x02008000cd48783b */ /* 0x000e680000000200 */
[----:B------:R-:W-:Y:S03]  /*9c40*/  LDSM.16.M88.4 R136, [R205+0x23080] ;  /* 0x02308000cd88783b */ /* 0x000fe60000000200 */
[C---:B------:R-:W-:Y:S01]  /*9c50*/  HMMA.1688.F32.TF32 R48, R28.reuse, R50, R40 ;  /* 0x000000321c30723c */ /* 0x040fe20000081028 */
[----:B------:R-:W-:Y:S04]  /*9c60*/  LDS R40, [R204+0xc300] ;  /* 0x00c30000cc287984 */ /* 0x000fe80000000800 */
[----:B------:R-:W-:Y:S03]  /*9c70*/  LDS R42, [R204+0xd300] ;  /* 0x00d30000cc2a7984 */ /* 0x000fe60000000800 */
[C---:B------:R-:W-:Y:S01]  /*9c80*/  HMMA.1688.F32.TF32 R44, R28.reuse, R46, R32 ;  /* 0x0000002e1c2c723c */ /* 0x040fe20000081020 */
[----:B------:R-:W-:Y:S04]  /*9c90*/  LDS R41, [R196+0xc300] ;  /* 0x00c30000c4297984 */ /* 0x000fe80000000800 */
[----:B------:R-:W2:Y:S03]  /*9ca0*/  LDS R43, [R196+0xd300] ;  /* 0x00d30000c42b7984 */ /* 0x000ea60000000800 */
[----:B------:R-:W-:Y:S01]  /*9cb0*/  HMMA.1688.F32.TF32 R36, R28, R38, R8 ;  /* 0x000000261c24723c */ /* 0x000fe20000081008 */
[----:B------:R-:W3:Y:S04]  /*9cc0*/  LDSM.16.M88.4 R28, [R205+0x26080] ;  /* 0x02608000cd1c783b */ /* 0x000ee80000000200 */
[----:B------:R-:W4:Y:S04]  /*9cd0*/  LDSM.16.M88.4 R32, [R205+0x27080] ;  /* 0x02708000cd20783b */ /* 0x000f280000000200 */
[----:B------:R-:W-:Y:S04]  /*9ce0*/  LDS R8, [R204+0xc000] ;  /* 0x00c00000cc087984 */ /* 0x000fe80000000800 */
[----:B------:R-:W-:Y:S04]  /*9cf0*/  LDS R10, [R204+0xd000] ;  /* 0x00d00000cc0a7984 */ /* 0x000fe80000000800 */
[----:B------:R-:W-:Y:S04]  /*9d00*/  LDS R9, [R196+0xc000] ;  /* 0x00c00000c4097984 */ /* 0x000fe80000000800 */
[----:B------:R-:W5:Y:S04]  /*9d10*/  LDS R11, [R196+0xd000] ;  /* 0x00d00000c40b7984 */ /* 0x000f680000000800 */
[----:B------:R-:W3:Y:S01]  /*9d20*/  S2R R195, SR_TID.X ;  /* 0x0000000000c37919 */ /* 0x000ee20000002100 */
[-C--:B-1----:R-:W-:Y:S08]  /*9d30*/  HMMA.1688.F32.TF32 R64, R168, R72.reuse, R64 ;  /* 0x00000048a840723c */ /* 0x082ff00000081040 */
[-C--:B------:R-:W-:Y:S08]  /*9d40*/  HMMA.1688.F32.TF32 R68, R104, R72.reuse, R68 ;  /* 0x000000486844723c */ /* 0x080ff00000081044 */
[----:B--2---:R-:W-:Y:S08]  /*9d50*/  HMMA.1688.F32.TF32 R100, R40, R72, R100 ;  /* 0x000000482864723c */ /* 0x004ff00000081064 */
[-C--:B------:R-:W-:Y:S08]  /*9d60*/  HMMA.1688.F32.TF32 R80, R168, R88.reuse, R80 ;  /* 0x00000058a850723c */ /* 0x080ff00000081050 */
[-C--:B------:R-:W-:Y:S08]  /*9d70*/  HMMA.1688.F32.TF32 R84, R104, R88.reuse, R84 ;  /* 0x000000586854723c */ /* 0x080ff00000081054 */
[----:B------:R-:W-:Y:S08]  /*9d80*/  HMMA.1688.F32.TF32 R92, R40, R88, R92 ;  /* 0x00000058285c723c */ /* 0x000ff0000008105c */
        /* <DEDUP_REMOVED lines=9> */
[C---:B------:R-:W-:Y:S08]  /*9e20*/  HMMA.1688.F32.TF32 R160, R168.reuse, R176, R160 ;  /* 0x000000b0a8a0723c */ /* 0x040ff000000810a0 */
[C---:B---3--:R-:W-:Y:S08]  /*9e30*/  HMMA.1688.F32.TF32 R12, R168.reuse, R28, R12 ;  /* 0x0000001ca80c723c */ /* 0x048ff0000008100c */
[----:B----4-:R-:W-:Y:S01]  /*9e40*/  HMMA.1688.F32.TF32 R16, R168, R32, R16 ;  /* 0x00000020a810723c */ /* 0x010fe20000081010 */
[----:B------:R-:W-:Y:S04]  /*9e50*/  LDS R168, [R204+0xe100] ;  /* 0x00e10000cca87984 */ /* 0x000fe80000000800 */
[----:B------:R-:W-:Y:S03]  /*9e60*/  LDS R170, [R204+0xf100] ;  /* 0x00f10000ccaa7984 */ /* 0x000fe60000000800 */
[C---:B------:R-:W-:Y:S01]  /*9e70*/  HMMA.1688.F32.TF32 R164, R104.reuse, R176, R164 ;  /* 0x000000b068a4723c */ /* 0x040fe200000810a4 */
[----:B------:R-:W-:Y:S04]  /*9e80*/  LDS R169, [R196+0xe100] ;  /* 0x00e10000c4a97984 */ /* 0x000fe80000000800 */
[----:B------:R-:W1:Y:S03]  /*9e90*/  LDS R171, [R196+0xf100] ;  /* 0x00f10000c4ab7984 */ /* 0x000e660000000800 */
[C---:B------:R-:W-:Y:S08]  /*9ea0*/  HMMA.1688.F32.TF32 R20, R104.reuse, R28, R20 ;  /* 0x0000001c6814723c */ /* 0x040ff00000081014 */
[----:B------:R-:W-:Y:S01]  /*9eb0*/  HMMA.1688.F32.TF32 R24, R104, R32, R24 ;  /* 0x000000206818723c */ /* 0x000fe20000081018 */
[----:B------:R-:W-:Y:S04]  /*9ec0*/  LDS R104, [R204+0xe200] ;  /* 0x00e20000cc687984 */ /* 0x000fe80000000800 */
[----:B------:R-:W-:Y:S03]  /*9ed0*/  LDS R106, [R204+0xf200] ;  /* 0x00f20000cc6a7984 */ /* 0x000fe60000000800 */
[C---:B------:R-:W-:Y:S01]  /*9ee0*/  HMMA.1688.F32.TF32 R48, R40.reuse, R176, R48 ;  /* 0x000000b02830723c */ /* 0x040fe20000081030 */
[----:B------:R-:W-:Y:S04]  /*9ef0*/  LDS R105, [R196+0xe200] ;  /* 0x00e20000c4697984 */ /* 0x000fe80000000800 */
[----:B------:R-:W2:Y:S03]  /*9f00*/  LDS R107, [R196+0xf200] ;  /* 0x00f20000c46b7984 */ /* 0x000ea60000000800 */
[C---:B------:R-:W-:Y:S08]  /*9f10*/  HMMA.1688.F32.TF32 R44, R40.reuse, R28, R44 ;  /* 0x0000001c282c723c */ /* 0x040ff0000008102c */
[----:B------:R-:W-:Y:S01]  /*9f20*/  HMMA.1688.F32.TF32 R36, R40, R32, R36 ;  /* 0x000000202824723c */ /* 0x000fe20000081024 */
[----:B------:R-:W-:Y:S04]  /*9f30*/  LDS R40, [R204+0xe300] ;  /* 0x00e30000cc287984 */ /* 0x000fe80000000800 */
[----:B------:R-:W-:Y:S04]  /*9f40*/  LDS R42, [R204+0xf300] ;  /* 0x00f30000cc2a7984 */ /* 0x000fe80000000800 */
[----:B------:R-:W-:Y:S01]  /*9f50*/  LDS R41, [R196+0xe300] ;  /* 0x00e30000c4297984 */ /* 0x000fe20000000800 */
[----:B-----5:R-:W-:Y:S03]  /*9f60*/  HMMA.1688.F32.TF32 R4, R8, R28, R4 ;  /* 0x0000001c0804723c */ /* 0x020fe60000081004 */
[----:B------:R-:W3:Y:S04]  /*9f70*/  LDS R43, [R196+0xf300] ;  /* 0x00f30000c42b7984 */ /* 0x000ee80000000800 */
[----:B------:R-:W-:-:S02]  /*9f80*/  SEL R28, RZ, 0x4, !P6 ;  /* 0x00000004ff1c7807 */ /* 0x000fc40007000000 */
[----:B------:R-:W-:Y:S02]  /*9f90*/  ISETP.GT.AND P6, PT, R208, 0x1, PT ;  /* 0x00000001d000780c */ /* 0x000fe40003fc4270 */
[----:B------:R-:W-:Y:S02]  /*9fa0*/  SEL R28, R28, RZ, !P5 ;  /* 0x000000ff1c1c7207 */ /* 0x000fe40006800000 */
[----:B------:R-:W-:Y:S02]  /*9fb0*/  SEL R208, R208, RZ, !P6 ;  /* 0x000000ffd0d07207 */ /* 0x000fe40007000000 */
[----:B------:R-:W-:Y:S02]  /*9fc0*/  LOP3.LUT R195, R195, 0xff, RZ, 0xc0, !PT ;  /* 0x000000ffc3c37812 */ /* 0x000fe400078ec0ff */
[----:B------:R-:W-:Y:S01]  /*9fd0*/  ISETP.NE.U32.AND P6, PT, R28, RZ, PT ;  /* 0x000000ff1c00720c */ /* 0x000fe20003fc5070 */
[----:B------:R-:W-:Y:S02]  /*9fe0*/  HMMA.1688.F32.TF32 R60, R8, R72, R60 ;  /* 0x00000048083c723c */ /* 0x000fe4000008103c */
[----:B------:R-:W-:-:S02]  /*9ff0*/  IMAD.SHL.U32 R195, R195, 0x4, RZ ;  /* 0x00000004c3c37824 */ /* 0x000fc400078e00ff */
[----:B------:R-:W-:-:S04]  /*a000*/  IMAD.MOV.U32 R194, RZ, RZ, c[0x0][0x188] ;  /* 0x00006200ffc27624 */ /* 0x000fc800078e00ff */
[----:B------:R-:W-:Y:S01]  /*a010*/  HMMA.1688.F32.TF32 R76, R8, R88, R76 ;  /* 0x00000058084c723c */ /* 0x000fe2000008104c */
[----:B------:R-:W-:-:S07]  /*a020*/  IMAD.SHL.U32 R194, R194, 0x4, RZ ;  /* 0x00000004c2c27824 */ /* 0x000fce00078e00ff */
[----:B------:R-:W-:Y:S01]  /*a030*/  HMMA.1688.F32.TF32 R108, R8, R120, R108 ;  /* 0x00000078086c723c */ /* 0x000fe2000008106c */
[----:B------:R-:W-:-:S07]  /*a040*/  IMAD.MOV.U32 R88, RZ, RZ, c[0x0][0x188] ;  /* 0x00006200ff587624 */ /* 0x000fce00078e00ff */
[C---:B------:R-:W-:Y:S08]  /*a050*/  HMMA.1688.F32.TF32 R124, R8.reuse, R136, R124 ;  /* 0x00000088087c723c */ /* 0x040ff0000008107c */
[C---:B------:R-:W-:Y:S08]  /*a060*/  HMMA.1688.F32.TF32 R140, R8.reuse, R152, R140 ;  /* 0x00000098088c723c */ /* 0x040ff0000008108c */
[C---:B------:R-:W-:Y:S08]  /*a070*/  HMMA.1688.F32.TF32 R156, R8.reuse, R176, R156 ;  /* 0x000000b0089c723c */ /* 0x040ff0000008109c */
[----:B------:R-:W-:Y:S01]  /*a080*/  HMMA.1688.F32.TF32 R8, R8, R32, R180 ;  /* 0x000000200808723c */ /* 0x000fe200000810b4 */
[----:B------:R-:W-:Y:S01]  /*a090*/  IMAD.SHL.U32 R88, R88, 0x4, RZ ;  /* 0x0000000458587824 */ /* 0x000fe200078e00ff */
[----:B------:R-:W-:Y:S01]  /*a0a0*/  SHF.R.S32.HI R72, RZ, 0x1f, R194 ;  /* 0x0000001fff487819 */ /* 0x000fe200000114c2 */
[----:B------:R-:W-:Y:S04]  /*a0b0*/  BAR.SYNC.DEFER_BLOCKING 0x0 ;  /* 0x0000000000007b1d */ /* 0x000fe80000010000 */
[----:B------:R-:W-:Y:S01]  /*a0c0*/  IMAD R33, R208, 0x10000, R195 ;  /* 0x00010000d0217824 */ /* 0x000fe200078e02c3 */
[----:B------:R-:W-:Y:S01]  /*a0d0*/  SHF.L.U64.HI R72, R194, 0x2, R72 ;  /* 0x00000002c2487819 */ /* 0x000fe20000010248 */
[----:B------:R-:W-:-:S02]  /*a0e0*/  IMAD.MOV.U32 R73, RZ, RZ, c[0x0][0x188] ;  /* 0x00006200ff497624 */ /* 0x000fc400078e00ff */
[----:B------:R-:W-:Y:S01]  /*a0f0*/  IMAD.MOV.U32 R193, RZ, RZ, c[0x0][0x188] ;  /* 0x00006200ffc17624 */ /* 0x000fe200078e00ff */
[----:B------:R-:W-:Y:S01]  /*a100*/  HMMA.1688.F32.TF32 R60, R172, R74, R60 ;  /* 0x0000004aac3c723c */ /* 0x000fe2000008103c */
[----:B------:R-:W5:Y:S04]  /*a110*/  LDL.LU R180, [R1+0x38] ;  /* 0x0000380001b47983 */ /* 0x000f680000300800 */
[----:B------:R-:W-:Y:S01]  /*a120*/  @!PT LDS RZ, [RZ] ;  /* 0x00000000fffff984 */ /* 0x000fe20000000800 */
[----:B------:R-:W-:Y:S01]  /*a130*/  @!PT LDS RZ, [RZ] ;  /* 0x00000000fffff984 */ /* 0x000fe20000000800 */
[----:B------:R-:W-:Y:S01]  /*a140*/  @!PT LDS RZ, [RZ] ;  /* 0x00000000fffff984 */ /* 0x000fe20000000800 */
[----:B------:R5:W-:Y:S01]  /*a150*/  LDGSTS.E [R33], [R2.64], P6 ;  /* 0x0000000002217fae */ /* 0x000be2000b121844 */
[----:B------:R-:W-:-:S04]  /*a160*/  ISETP.GT.AND P6, PT, R0, 0x4, PT ;  /* 0x000000040000780c */ /* 0x000fc80003fc4270 */
[----:B------:R-:W-:Y:S02]  /*a170*/  SEL R32, RZ, 0x4, !P6 ;  /* 0x00000004ff207807 */ /* 0x000fe40007000000 */
[----:B------:R-:W-:Y:S02]  /*a180*/  LEA R28, P6, R88, R2, 0x2 ;  /* 0x00000002581c7211 */ /* 0x000fe400078c10ff */
[----:B------:R-:W-:-:S03]  /*a190*/  SEL R32, R32, RZ, !P5 ;  /* 0x000000ff20207207 */ /* 0x000fc60006800000 */
[----:B------:R-:W-:Y:S01]  /*a1a0*/  IMAD.X R29, R3, 0x1, R72, P6 ;  /* 0x00000001031d7824 */ /* 0x000fe200030e0648 */
[----:B------:R-:W-:Y:S01]  /*a1b0*/  ISETP.NE.U32.AND P6, PT, R32, RZ, PT ;  /* 0x000000ff2000720c */ /* 0x000fe20003fc5070 */
[----:B------:R-:W-:-:S04]  /*a1c0*/  IMAD.MOV.U32 R194, RZ, RZ, c[0x0][0x188] ;  /* 0x00006200ffc27624 */ /* 0x000fc800078e00ff */
[----:B------:R-:W-:-:S05]  /*a1d0*/  IMAD.SHL.U32 R194, R194, 0x8, RZ ;  /* 0x00000008c2c27824 */ /* 0x000fca00078e00ff */
[----:B------:R-:W-:-:S03]  /*a1e0*/  SHF.R.S32.HI R72, RZ, 0x1f, R194 ;  /* 0x0000001fff487819 */ /* 0x000fc600000114c2 */
[----:B------:R1:W-:Y:S01]  /*a1f0*/  LDGSTS.E [R33+0x1000], [R28.64], P6 ;  /* 0x010000001c217fae */ /* 0x0003e2000b121844 */
[----:B------:R-:W-:Y:S02]  /*a200*/  ISETP.GT.AND P6, PT, R0, 0x8, PT ;  /* 0x000000080000780c */ /* 0x000fe40003fc4270 */
[----:B------:R-:W-:Y:S02]  /*a210*/  SHF.L.U64.HI R72, R194, 0x2, R72 ;  /* 0x00000002c2487819 */ /* 0x000fe40000010248 */
[----:B------:R-:W-:-:S04]  /*a220*/  SEL R32, RZ, 0x4, !P6 ;  /* 0x00000004ff207807 */ /* 0x000fc80007000000 */
[----:B------:R-:W-:Y:S02]  /*a230*/  SEL R32, R32, RZ, !P5 ;  /* 0x000000ff20207207 */ /* 0x000fe40006800000 */
[----:B-1----:R-:W-:-:S05]  /*a240*/  LEA R28, P6, R194, R2, 0x2 ;  /* 0x00000002c21c7211 */ /* 0x002fca00078c10ff */
[----:B------:R-:W-:Y:S01]  /*a250*/  IMAD.X R29, R3, 0x1, R72, P6 ;  /* 0x00000001031d7824 */ /* 0x000fe200030e0648 */
[----:B------:R-:W-:Y:S01]  /*a260*/  ISETP.NE.U32.AND P6, PT, R32, RZ, PT ;  /* 0x000000ff2000720c */ /* 0x000fe20003fc5070 */
[----:B------:R-:W-:-:S04]  /*a270*/  IMAD.MOV.U32 R194, RZ, RZ, c[0x0][0x188] ;  /* 0x00006200ffc27624 */ /* 0x000fc800078e00ff */
[----:B------:R-:W-:-:S05]  /*a280*/  IMAD R194, R194, 0xc, RZ ;  /* 0x0000000cc2c27824 */ /* 0x000fca00078e02ff */
        /* <DEDUP_REMOVED lines=138> */
[----:B-1----:R-:W-:Y:S02]  /*ab30*/  LEA R28, P6, R194, R2, 0x2 ;  /* 0x00000002c21c7211 */ /* 0x002fe400078c10ff */
[----:B------:R-:W1:Y:S03]  /*ab40*/  S2R R194, SR_TID.X ;  /* 0x0000000000c27919 */ /* 0x000e660000002100 */
[----:B------:R-:W-:Y:S01]  /*ab50*/  IMAD.X R29, R3, 0x1, R72, P6 ;  /* 0x00000001031d7824 */ /* 0x000fe200030e0648 */
[----:B------:R-:W-:Y:S01]  /*ab60*/  ISETP.NE.U32.AND P6, PT, R32, RZ, PT ;  /* 0x000000ff2000720c */ /* 0x000fe20003fc5070 */
[----:B------:R-:W-:Y:S01]  /*ab70*/  IMAD.MOV.U32 R72, RZ, RZ, c[0x0][0x188] ;  /* 0x00006200ff487624 */ /* 0x000fe200078e00ff */
[----:B------:R-:W-:-:S04]  /*ab80*/  SHF.R.S32.HI R73, RZ, 0x1f, R73 ;  /* 0x0000001fff497819 */ /* 0x000fc80000011449 */
[----:B------:R-:W-:-:S07]  /*ab90*/  SHF.L.U64.HI R72, R72, 0x2, R73 ;  /* 0x0000000248487819 */ /* 0x000fce0000010249 */
[----:B------:R2:W-:Y:S01]  /*aba0*/  LDGSTS.E [R33+0xf000], [R28.64], P6 ;  /* 0x0f0000001c217fae */ /* 0x0005e2000b121844 */
[----:B------:R-:W-:-:S04]  /*abb0*/  ISETP.GT.AND P6, PT, R0, 0x1, PT ;  /* 0x000000010000780c */ /* 0x000fc80003fc4270 */
[----:B------:R-:W-:Y:S02]  /*abc0*/  SEL R32, RZ, 0x4, !P6 ;  /* 0x00000004ff207807 */ /* 0x000fe40007000000 */
[----:B-1----:R-:W-:Y:S02]  /*abd0*/  LOP3.LUT R194, R194, 0xff, RZ, 0xc0, !PT ;  /* 0x000000ffc2c27812 */ /* 0x002fe400078ec0ff */
[----:B------:R-:W-:Y:S02]  /*abe0*/  SEL R32, R32, RZ, !P5 ;  /* 0x000000ff20207207 */ /* 0x000fe40006800000 */
[----:B--2---:R-:W-:Y:S01]  /*abf0*/  IADD3 R28, P6, R88, R2, RZ ;  /* 0x00000002581c7210 */ /* 0x004fe20007fde0ff */
[----:B------:R-:W-:-:S04]  /*ac00*/  IMAD.SHL.U32 R194, R194, 0x4, RZ ;  /* 0x00000004c2c27824 */ /* 0x000fc800078e00ff */
[----:B------:R-:W-:Y:S01]  /*ac10*/  IMAD.X R29, R3, 0x1, R72, P6 ;  /* 0x00000001031d7824 */ /* 0x000fe200030e0648 */
[----:B------:R-:W-:Y:S02]  /*ac20*/  ISETP.NE.U32.AND P6, PT, R32, RZ, PT ;  /* 0x000000ff2000720c */ /* 0x000fe40003fc5070 */
[----:B------:R-:W-:Y:S01]  /*ac30*/  LOP3.LUT R72, R194, 0x20, RZ, 0x3c, !PT ;  /* 0x00000020c2487812 */ /* 0x000fe200078e3cff */
[----:B------:R-:W-:-:S04]  /*ac40*/  IMAD.MOV.U32 R194, RZ, RZ, c[0x0][0x188] ;  /* 0x00006200ffc27624 */ /* 0x000fc800078e00ff */
[----:B------:R-:W-:Y:S02]  /*ac50*/  IMAD R32, R208, 0x10000, R72 ;  /* 0x00010000d0207824 */ /* 0x000fe400078e0248 */
[----:B------:R-:W-:-:S04]  /*ac60*/  IMAD R194, R194, 0x5, RZ ;  /* 0x00000005c2c27824 */ /* 0x000fc800078e02ff */
[----:B------:R1:W-:Y:S01]  /*ac70*/  LDGSTS.E [R32+0x400], [R28.64], P6 ;  /* 0x004000001c207fae */ /* 0x0003e2000b121844 */
[----:B------:R-:W-:Y:S02]  /*ac80*/  ISETP.GT.AND P6, PT, R0, 0x5, PT ;  /* 0x000000050000780c */ /* 0x000fe40003fc4270 */
[----:B------:R-:W-:Y:S02]  /*ac90*/  SHF.R.S32.HI R72, RZ, 0x1f, R194 ;  /* 0x0000001fff487819 */ /* 0x000fe400000114c2 */
[----:B-----5:R-:W-:Y:S02]  /*aca0*/  SEL R33, RZ, 0x4, !P6 ;  /* 0x00000004ff217807 */ /* 0x020fe40007000000 */
[C---:B------:R-:W-:Y:S02]  /*acb0*/  SHF.L.U64.HI R72, R194.reuse, 0x2, R72 ;  /* 0x00000002c2487819 */ /* 0x040fe40000010248 */
        /* <DEDUP_REMOVED lines=159> */
[----:B------:R-:W-:-:S05]  /*b6b0*/  IMAD.SHL.U32 R193, R193, 0x2, RZ ;  /* 0x00000002c1c17824 */ /* 0x000fca00078e00ff */
[----:B------:R-:W-:-:S07]  /*b6c0*/  SHF.R.S32.HI R72, RZ, 0x1f, R193 ;  /* 0x0000001fff487819 */ /* 0x000fce00000114c1 */
[----:B------:R2:W-:Y:S01]  /*b6d0*/  LDGSTS.E [R32+0xf400], [R28.64], P6 ;  /* 0x0f4000001c207fae */ /* 0x0005e2000b121844 */
[----:B------:R-:W-:Y:S02]  /*b6e0*/  ISETP.GT.AND P6, PT, R0, 0x2, PT ;  /* 0x000000020000780c */ /* 0x000fe40003fc4270 */
[C---:B------:R-:W-:Y:S02]  /*b6f0*/  SHF.L.U64.HI R72, R193.reuse, 0x2, R72 ;  /* 0x00000002c1487819 */ /* 0x040fe40000010248 */
[----:B-1----:R-:W-:Y:S02]  /*b700*/  LOP3.LUT R194, R194, 0xff, RZ, 0xc0, !PT ;  /* 0x000000ffc2c27812 */ /* 0x002fe400078ec0ff */
[----:B--2---:R-:W-:Y:S02]  /*b710*/  SEL R32, RZ, 0x4, !P6 ;  /* 0x00000004ff207807 */ /* 0x004fe40007000000 */
[----:B------:R-:W-:Y:S02]  /*b720*/  LEA R28, P6, R193, R2, 0x2 ;  /* 0x00000002c11c7211 */ /* 0x000fe400078c10ff */
[----:B------:R-:W-:Y:S01]  /*b730*/  SEL R32, R32, RZ, !P5 ;  /* 0x000000ff20207207 */ /* 0x000fe20006800000 */
[----:B------:R-:W-:-:S02]  /*b740*/  IMAD.SHL.U32 R194, R194, 0x4, RZ ;  /* 0x00000004c2c27824 */ /* 0x000fc400078e00ff */
        /* <DEDUP_REMOVED lines=9> */
[----:B------:R-:W-:Y:S02]  /*b7e0*/  SEL R33, RZ, 0x4, !P6 ;  /* 0x00000004ff217807 */ /* 0x000fe40007000000 */
        /* <DEDUP_REMOVED lines=164> */
[C---:B------:R-:W-:Y:S02]  /*c230*/  SHF.L.U64.HI R72, R194.reuse, 0x2, R72 ;  /* 0x00000002c2487819 */ /* 0x040fe40000010248 */
[----:B-1----:R-:W-:Y:S02]  /*c240*/  SEL R28, RZ, 0x4, !P6 ;  /* 0x00000004ff1c7807 */ /* 0x002fe40007000000 */
[----:B------:R-:W-:Y:S02]  /*c250*/  LEA R32, P6, R194, R2, 0x2 ;  /* 0x00000002c2207211 */ /* 0x000fe400078c10ff */
[----:B------:R-:W-:-:S03]  /*c260*/  SEL R28, R28, RZ, !P5 ;  /* 0x000000ff1c1c7207 */ /* 0x000fc60006800000 */
        /* <DEDUP_REMOVED lines=10> */
[----:B------:R-:W-:Y:S02]  /*c310*/  SHF.L.U64.HI R72, R195, 0x2, R72 ;  /* 0x00000002c3487819 */ /* 0x000fe40000010248 */
        /* <DEDUP_REMOVED lines=85> */
[----:B------:R-:W-:Y:S01]  /*c870*/  ISETP.GT.AND P6, PT, R0, 0x27, PT ;  /* 0x000000270000780c */ /* 0x000fe20003fc4270 */
[----:B------:R-:W-:Y:S01]  /*c880*/  HMMA.1688.F32.TF32 R76, R172, R90, R76 ;  /* 0x0000005aac4c723c */ /* 0x000fe2000008104c */
[----:B------:R-:W-:Y:S02]  /*c890*/  SHF.L.U64.HI R72, R195, 0x2, R72 ;  /* 0x00000002c3487819 */ /* 0x000fe40000010248 */
[----:B------:R-:W-:-:S04]  /*c8a0*/  SEL R29, RZ, 0x4, !P6 ;  /* 0x00000004ff1d7807 */ /* 0x000fc80007000000 */
[----:B------:R-:W-:Y:S01]  /*c8b0*/  SEL R29, R29, RZ, !P5 ;  /* 0x000000ff1d1d7207 */ /* 0x000fe20006800000 */
[----:B------:R-:W-:Y:S01]  /*c8c0*/  HMMA.1688.F32.TF32 R108, R172, R122, R108 ;  /* 0x0000007aac6c723c */ /* 0x000fe2000008106c */
[----:B-1----:R-:W-:-:S07]  /*c8d0*/  LEA R32, P6, R195, R2, 0x2 ;  /* 0x00000002c3207211 */ /* 0x002fce00078c10ff */
[----:B------:R-:W-:Y:S01]  /*c8e0*/  HMMA.1688.F32.TF32 R124, R172, R138, R124 ;  /* 0x0000008aac7c723c */ /* 0x000fe2000008107c */
[----:B------:R-:W-:Y:S01]  /*c8f0*/  IMAD.X R33, R3, 0x1, R72, P6 ;  /* 0x0000000103217824 */ /* 0x000fe200030e0648 */
[----:B------:R-:W-:-:S06]  /*c900*/  ISETP.NE.U32.AND P6, PT, R29, RZ, PT ;  /* 0x000000ff1d00720c */ /* 0x000fcc0003fc5070 */
[C---:B------:R-:W-:Y:S08]  /*c910*/  HMMA.1688.F32.TF32 R140, R172.reuse, R154, R140 ;  /* 0x0000009aac8c723c */ /* 0x040ff0000008108c */
[C---:B------:R-:W-:Y:S08]  /*c920*/  HMMA.1688.F32.TF32 R156, R172.reuse, R178, R156 ;  /* 0x000000b2ac9c723c */ /* 0x040ff0000008109c */
[C---:B------:R-:W-:Y:S08]  /*c930*/  HMMA.1688.F32.TF32 R4, R172.reuse, R30, R4 ;  /* 0x0000001eac04723c */ /* 0x040ff00000081004 */
[----:B------:R-:W-:Y:S01]  /*c940*/  HMMA.1688.F32.TF32 R8, R172, R34, R8 ;  /* 0x00000022ac08723c */ /* 0x000fe20000081008 */
[----:B------:R-:W2:Y:S04]  /*c950*/  LDL.LU R175, [R1+0x4c] ;  /* 0x00004c0001af7983 */ /* 0x000ea80000300800 */
[----:B------:R-:W5:Y:S04]  /*c960*/  LDL.LU R174, [R1+0x48] ;  /* 0x0000480001ae7983 */ /* 0x000f680000300800 */
[----:B------:R-:W2:Y:S04]  /*c970*/  LDL.LU R173, [R1+0x5c] ;  /* 0x00005c0001ad7983 */ /* 0x000ea80000300800 */
[----:B------:R-:W2:Y:S01]  /*c980*/  LDL.LU R172, [R1+0x58] ;  /* 0x0000580001ac7983 */ /* 0x000ea20000300800 */
[----:B------:R-:W-:-:S03]  /*c990*/  IMAD.MOV.U32 R195, RZ, RZ, c[0x0][0x188] ;  /* 0x00006200ffc37624 */ /* 0x000fc600078e00ff */
[----:B------:R1:W-:Y:S01]  /*c9a0*/  LDGSTS.E [R28+0x9c00], [R32.64], P6 ;  /* 0x09c00000201c7fae */ /* 0x0003e2000b121844 */
[----:B------:R-:W-:Y:S01]  /*c9b0*/  IMAD R195, R195, 0x2b, RZ ;  /* 0x0000002bc3c37824 */ /* 0x000fe200078e02ff */
[----:B------:R-:W-:Y:S01]  /*c9c0*/  ISETP.GT.AND P6, PT, R0, 0x2b, PT ;  /* 0x0000002b0000780c */ /* 0x000fe20003fc4270 */
[C---:B------:R-:W-:Y:S03]  /*c9d0*/  HMMA.1688.F32.TF32 R64, R168.reuse, R74, R64 ;  /* 0x0000004aa840723c */ /* 0x040fe60000081040 */
[----:B------:R-:W-:Y:S02]  /*c9e0*/  SHF.R.S32.HI R72, RZ, 0x1f, R195 ;  /* 0x0000001fff487819 */ /* 0x000fe400000114c3 */
[----:B------:R-:W-:Y:S02]  /*c9f0*/  SEL R29, RZ, 0x4, !P6 ;  /* 0x00000004ff1d7807 */ /* 0x000fe40007000000 */
[C---:B------:R-:W-:Y:S01]  /*ca00*/  SHF.L.U64.HI R72, R195.reuse, 0x2, R72 ;  /* 0x00000002c3487819 */ /* 0x040fe20000010248 */
[----:B------:R-:W-:Y:S01]  /*ca10*/  HMMA.1688.F32.TF32 R80, R168, R90, R80 ;  /* 0x0000005aa850723c */ /* 0x000fe20000081050 */
[----:B-1----:R-:W-:-:S02]  /*ca20*/  LEA R32, P6, R195, R2, 0x2 ;  /* 0x00000002c3207211 */ /* 0x002fc400078c10ff */
[----:B------:R-:W-:-:S05]  /*ca30*/  SEL R29, R29, RZ, !P5 ;  /* 0x000000ff1d1d7207 */ /* 0x000fca0006800000 */
[----:B------:R-:W-:Y:S01]  /*ca40*/  HMMA.1688.F32.TF32 R112, R168, R122, R112 ;  /* 0x0000007aa870723c */ /* 0x000fe20000081070 */
[----:B------:R-:W-:-:S07]  /*ca50*/  IMAD.X R33, R3, 0x1, R72, P6 ;  /* 0x0000000103217824 */ /* 0x000fce00030e0648 */
[----:B------:R-:W-:Y:S01]  /*ca60*/  HMMA.1688.F32.TF32 R128, R168, R138, R128 ;  /* 0x0000008aa880723c */ /* 0x000fe20000081080 */
[----:B------:R-:W-:-:S07]  /*ca70*/  ISETP.NE.U32.AND P6, PT, R29, RZ, PT ;  /* 0x000000ff1d00720c */ /* 0x000fce0003fc5070 */
[C---:B------:R-:W-:Y:S08]  /*ca80*/  HMMA.1688.F32.TF32 R144, R168.reuse, R154, R144 ;  /* 0x0000009aa890723c */ /* 0x040ff00000081090 */
[C---:B------:R-:W-:Y:S08]  /*ca90*/  HMMA.1688.F32.TF32 R160, R168.reuse, R178, R160 ;  /* 0x000000b2a8a0723c */ /* 0x040ff000000810a0 */
[C---:B------:R-:W-:Y:S08]  /*caa0*/  HMMA.1688.F32.TF32 R12, R168.reuse, R30, R12 ;  /* 0x0000001ea80c723c */ /* 0x040ff0000008100c */
[----:B------:R-:W-:Y:S01]  /*cab0*/  HMMA.1688.F32.TF32 R16, R168, R34, R16 ;  /* 0x00000022a810723c */ /* 0x000fe20000081010 */
[----:B------:R-:W5:Y:S04]  /*cac0*/  LDL.LU R168, [R1+0x3c] ;  /* 0x00003c0001a87983 */ /* 0x000f680000300800 */
[----:B------:R-:W5:Y:S01]  /*cad0*/  LDL.LU R181, [R1+0x1c] ;  /* 0x00001c0001b57983 */ /* 0x000f620000300800 */
[----:B------:R-:W-:-:S03]  /*cae0*/  IMAD.MOV.U32 R195, RZ, RZ, c[0x0][0x188] ;  /* 0x00006200ffc37624 */ /* 0x000fc600078e00ff */
[----:B------:R-:W5:Y:S04]  /*caf0*/  LDL.LU R171, [R1+0x18] ;  /* 0x0000180001ab7983 */ /* 0x000f680000300800 */
[----:B------:R-:W5:Y:S01]  /*cb00*/  LDL.LU R170, [R1+0x2c] ;  /* 0x00002c0001aa7983 */ /* 0x000f620000300800 */
[----:B------:R-:W-:-:S03]  /*cb10*/  IMAD R195, R195, 0x2f, RZ ;  /* 0x0000002fc3c37824 */ /* 0x000fc600078e02ff */
[----:B------:R-:W5:Y:S04]  /*cb20*/  LDL.LU R169, [R1+0x28] ;  /* 0x0000280001a97983 */ /* 0x000f680000300800 */
[----:B------:R1:W-:Y:S01]  /*cb30*/  LDGSTS.E [R28+0xac00], [R32.64], P6 ;  /* 0x0ac00000201c7fae */ /* 0x0003e2000b121844 */
[----:B------:R-:W-:Y:S02]  /*cb40*/  ISETP.GT.AND P6, PT, R0, 0x2f, PT ;  /* 0x0000002f0000780c */ /* 0x000fe40003fc4270 */
[----:B------:R-:W-:Y:S01]  /*cb50*/  SHF.R.S32.HI R72, RZ, 0x1f, R195 ;  /* 0x0000001fff487819 */ /* 0x000fe200000114c3 */
[----:B------:R-:W5:Y:S01]  /*cb60*/  LDL.LU R186, [R1+0x4] ;  /* 0x0000040001ba7983 */ /* 0x000f620000300800 */
[----:B------:R-:W-:Y:S02]  /*cb70*/  SEL R29, RZ, 0x4, !P6 ;  /* 0x00000004ff1d7807 */ /* 0x000fe40007000000 */
[----:B------:R-:W-:Y:S01]  /*cb80*/  SHF.L.U64.HI R72, R195, 0x2, R72 ;  /* 0x00000002c3487819 */ /* 0x000fe20000010248 */
[----:B------:R-:W5:Y:S01]  /*cb90*/  LDL.LU R185, [R1+0xc] ;  /* 0x00000c0001b97983 */ /* 0x000f620000300800 */
[----:B------:R-:W-:-:S02]  /*cba0*/  SEL R29, R29, RZ, !P5 ;  /* 0x000000ff1d1d7207 */ /* 0x000fc40006800000 */
[----:B-1----:R-:W-:Y:S01]  /*cbb0*/  LEA R32, P6, R195, R2, 0x2 ;  /* 0x00000002c3207211 */ /* 0x002fe200078c10ff */
[----:B------:R-:W5:Y:S04]  /*cbc0*/  LDL.LU R184, [R1] ;  /* 0x0000000001b87983 */ /* 0x000f680000300800 */
[----:B------:R-:W-:Y:S01]  /*cbd0*/  IMAD.X R33, R3, 0x1, R72, P6 ;  /* 0x0000000103217824 */ /* 0x000fe200030e0648 */
[----:B------:R-:W-:Y:S01]  /*cbe0*/  ISETP.NE.U32.AND P6, PT, R29, RZ, PT ;  /* 0x000000ff1d00720c */ /* 0x000fe20003fc5070 */
[----:B------:R-:W5:Y:S01]  /*cbf0*/  LDL.LU R183, [R1+0x14] ;  /* 0x0000140001b77983 */ /* 0x000f620000300800 */
[----:B------:R-:W-:-:S03]  /*cc00*/  IMAD.MOV.U32 R195, RZ, RZ, c[0x0][0x188] ;  /* 0x00006200ffc37624 */ /* 0x000fc600078e00ff */
[----:B------:R-:W5:Y:S01]  /*cc10*/  LDL.LU R182, [R1+0x8] ;  /* 0x0000080001b67983 */ /* 0x000f620000300800 */
[----:B------:R-:W-:-:S07]  /*cc20*/  IMAD R195, R195, 0x33, RZ ;  /* 0x00000033c3c37824 */ /* 0x000fce00078e02ff */
        /* <DEDUP_REMOVED lines=42> */
[C---:B------:R-:W-:Y:S08]  /*ced0*/  HMMA.1688.F32.TF32 R68, R104.reuse, R74, R68 ;  /* 0x0000004a6844723c */ /* 0x040ff00000081044 */
[C---:B------:R-:W-:Y:S04]  /*cee0*/  HMMA.1688.F32.TF32 R84, R104.reuse, R90, R84 ;  /* 0x0000005a6854723c */ /* 0x040fe80000081054 */
[----:B------:R1:W-:Y:S04]  /*cef0*/  LDGSTS.E [R28+0xfc00], [R32.64], P6 ;  /* 0x0fc00000201c7fae */ /* 0x0003e8000b121844 */
[C---:B------:R-:W-:Y:S08]  /*cf00*/  HMMA.1688.F32.TF32 R116, R104.reuse, R122, R116 ;  /* 0x0000007a6874723c */ /* 0x040ff00000081074 */
[C---:B------:R-:W-:Y:S08]  /*cf10*/  HMMA.1688.F32.TF32 R132, R104.reuse, R138, R132 ;  /* 0x0000008a6884723c */ /* 0x040ff00000081084 */
[C---:B------:R-:W-:Y:S08]  /*cf20*/  HMMA.1688.F32.TF32 R148, R104.reuse, R154, R148 ;  /* 0x0000009a6894723c */ /* 0x040ff00000081094 */
[C---:B------:R-:W-:Y:S08]  /*cf30*/  HMMA.1688.F32.TF32 R164, R104.reuse, R178, R164 ;  /* 0x000000b268a4723c */ /* 0x040ff000000810a4 */
[C---:B------:R-:W-:Y:S08]  /*cf40*/  HMMA.1688.F32.TF32 R20, R104.reuse, R30, R20 ;  /* 0x0000001e6814723c */ /* 0x040ff00000081014 */
[----:B------:R-:W-:Y:S01]  /*cf50*/  HMMA.1688.F32.TF32 R24, R104, R34, R24 ;  /* 0x000000226818723c */ /* 0x000fe20000081018 */
[----:B------:R-:W4:Y:S04]  /*cf60*/  LDL.LU R107, [R1+0x10] ;  /* 0x00001000016b7983 */ /* 0x000f280000300800 */
[----:B------:R-:W4:Y:S04]  /*cf70*/  LDL.LU R106, [R1+0x24] ;  /* 0x00002400016a7983 */ /* 0x000f280000300800 */
[----:B------:R-:W4:Y:S01]  /*cf80*/  LDL.LU R105, [R1+0x20] ;  /* 0x0000200001697983 */ /* 0x000f220000300800 */
[----:B---3--:R-:W-:Y:S03]  /*cf90*/  HMMA.1688.F32.TF32 R72, R40, R74, R100 ;  /* 0x0000004a2848723c */ /* 0x008fe60000081064 */
[----:B-1----:R-:W3:Y:S04]  /*cfa0*/  LDL.LU R33, [R1+0x34] ;  /* 0x0000340001217983 */ /* 0x002ee80000300800 */
[----:B------:R-:W3:Y:S04]  /*cfb0*/  LDL.LU R104, [R1+0x30] ;  /* 0x0000300001687983 */ /* 0x000ee80000300800 */
[----:B------:R-:W3:Y:S04]  /*cfc0*/  LDL.LU R103, [R1+0x44] ;  /* 0x0000440001677983 */ /* 0x000ee80000300800 */
[----:B------:R-:W3:Y:S04]  /*cfd0*/  LDL.LU R102, [R1+0x40] ;  /* 0x0000400001667983 */ /* 0x000ee80000300800 */
[----:B------:R-:W3:Y:S04]  /*cfe0*/  LDL.LU R101, [R1+0x54] ;  /* 0x0000540001657983 */ /* 0x000ee80000300800 */
[----:B------:R-:W3:Y:S04]  /*cff0*/  LDL.LU R100, [R1+0x50] ;  /* 0x0000500001647983 */ /* 0x000ee80000300800 */
[----:B------:R-:W1:Y:S01]  /*d000*/  S2R R88, SR_TID.X ;  /* 0x0000000000587919 */ /* 0x000e620000002100 */
[----:B------:R-:W-:-:S03]  /*d010*/  IMAD R32, R208, 0x8000, R211 ;  /* 0x00008000d0207824 */ /* 0x000fc600078e02d3 */
[----:B------:R-:W0:Y:S01]  /*d020*/  LDGDEPBAR ;  /* 0x00000000000079af */ /* 0x000e220000000000 */
[----:B-1----:R-:W-:-:S04]  /*d030*/  LOP3.LUT R88, R88, 0x3f, RZ, 0xc0, !PT ;  /* 0x0000003f58587812 */ /* 0x002fc800078ec0ff */
[----:B------:R-:W-:-:S04]  /*d040*/  ISETP.GE.AND P6, PT, R88, R0, PT ;  /* 0x000000005800720c */ /* 0x000fc80003fc6270 */
[----:B------:R-:W-:-:S04]  /*d050*/  SEL R28, RZ, 0x4, P6 ;  /* 0x00000004ff1c7807 */ /* 0x000fc80003000000 */
[----:B------:R-:W-:-:S04]  /*d060*/  SEL R28, R28, RZ, !P5 ;  /* 0x000000ff1c1c7207 */ /* 0x000fc80006800000 */
[----:B------:R-:W-:Y:S02]  /*d070*/  ISETP.NE.U32.AND P5, PT, R28, RZ, PT ;  /* 0x000000ff1c00720c */ /* 0x000fe40003fa5070 */
[----:B--2---:R-:W-:-:S05]  /*d080*/  IADD3 R28, P6, R197, R173, RZ ;  /* 0x000000adc51c7210 */ /* 0x004fca0007fde0ff */
[----:B------:R-:W-:-:S06]  /*d090*/  IMAD.X R29, R172, 0x1, R198, P6 ;  /* 0x00000001ac1d7824 */ /* 0x000fcc00030e06c6 */
[----:B------:R1:W-:Y:S02]  /*d0a0*/  LDGSTS.E [R32+0x20000], [R28.64], P5 ;  /* 0x200000001c207fae */ /* 0x0003e4000a921844 */
[----:B-1----:R-:W-:-:S05]  /*d0b0*/  IADD3 R28, P6, R197, R175, RZ ;  /* 0x000000afc51c7210 */ /* 0x002fca0007fde0ff */
[----:B-----5:R-:W-:-:S05]  /*d0c0*/  IMAD.X R29, R174, 0x1, R198, P6 ;  /* 0x00000001ae1d7824 */ /* 0x020fca00030e06c6 */
[----:B------:R1:W-:Y:S02]  /*d0d0*/  LDGSTS.E [R32+0x20800], [R28.64], P5 ;  /* 0x208000001c207fae */ /* 0x0003e4000a921844 */
[----:B-1----:R-:W-:-:S05]  /*d0e0*/  IADD3 R28, P6, R197, R168, RZ ;  /* 0x000000a8c51c7210 */ /* 0x002fca0007fde0ff */
[----:B------:R-:W-:-:S05]  /*d0f0*/  IMAD.X R29, R180, 0x1, R198, P6 ;  /* 0x00000001b41d7824 */ /* 0x000fca00030e06c6 */
        /* <DEDUP_REMOVED lines=32> */
[----:B------:R-:W-:Y:S01]  /*d300*/  IMAD.X R29, R223, 0x1, R198, P6 ;  /* 0x00000001df1d7824 */ /* 0x000fe200030e06c6 */
[----:B------:R-:W-:Y:S01]  /*d310*/  HMMA.1688.F32.TF32 R176, R40, R178, R48 ;  /* 0x000000b228b0723c */ /* 0x000fe20000081030 */
[----:B------:R-:W2:Y:S04]  /*d320*/  LDL R49, [R1+0x68] ;  /* 0x0000680001317983 */ /* 0x000ea80000100800 */
[----:B------:R1:W-:Y:S02]  /*d330*/  LDGSTS.E [R32+0x26800], [R28.64], P5 ;  /* 0x268000001c207fae */ /* 0x0003e4000a921844 */
[----:B-1----:R-:W-:-:S05]  /*d340*/  IADD3 R28, P6, R197, R220, RZ ;  /* 0x000000dcc51c7210 */ /* 0x002fca0007fde0ff */
[----:B------:R-:W-:-:S05]  /*d350*/  IMAD.X R29, R219, 0x1, R198, P6 ;  /* 0x00000001db1d7824 */ /* 0x000fca00030e06c6 */
[----:B------:R1:W-:Y:S01]  /*d360*/  LDGSTS.E [R32+0x27000], [R28.64], P5 ;  /* 0x270000001c207fae */ /* 0x0003e2000a921844 */
[----:B------:R-:W-:Y:S02]  /*d370*/  LOP3.LUT R120, R211, 0x40, RZ, 0x3c, !PT ;  /* 0x00000040d3787812 */ /* 0x000fe400078e3cff */
[----:B-1----:R-:W-:-:S05]  /*d380*/  IADD3 R28, P6, R197, R216, RZ ;  /* 0x000000d8c51c7210 */ /* 0x002fca0007fde0ff */
[----:B------:R-:W-:-:S05]  /*d390*/  IMAD.X R29, R215, 0x1, R198, P6 ;  /* 0x00000001d71d7824 */ /* 0x000fca00030e06c6 */
[----:B------:R3:W-:Y:S02]  /*d3a0*/  LDGSTS.E [R32+0x27800], [R28.64], P5 ;  /* 0x278000001c207fae */ /* 0x0007e4000a921844 */
[----:B---3--:R-:W-:Y:S01]  /*d3b0*/  IADD3 R28, P6, R197, R101, RZ ;  /* 0x00000065c51c7210 */ /* 0x008fe20007fde0ff */
[----:B------:R-:W-:-:S04]  /*d3c0*/  IMAD R32, R208, 0x8000, R120 ;  /* 0x00008000d0207824 */ /* 0x000fc800078e0278 */
        /* <DEDUP_REMOVED lines=8> */
[----:B----4-:R-:W-:-:S05]  /*d450*/  IADD3 R28, P6, R197, R106, RZ ;  /* 0x0000006ac51c7210 */ /* 0x010fca0007fde0ff */
        /* <DEDUP_REMOVED lines=37> */
[----:B------:R-:W-:-:S04]  /*d6b0*/  IADD3 R214, P6, R214, R212, RZ ;  /* 0x000000d4d6d67210 */ /* 0x000fc80007fde0ff */
[----:B------:R1:W-:Y:S01]  /*d6c0*/  LDGSTS.E [R32+0x27c00], [R28.64], P5 ;  /* 0x27c000001c207fae */ /* 0x0003e2000a921844 */
[-C--:B------:R-:W-:Y:S01]  /*d6d0*/  IADD3 R216, P5, R216, R212.reuse, RZ ;  /* 0x000000d4d8d87210 */ /* 0x080fe20007fbe0ff */
[--C-:B------:R-:W-:Y:S01]  /*d6e0*/  IMAD.X R213, R213, 0x1, R199.reuse, P6 ;  /* 0x00000001d5d57824 */ /* 0x100fe200030e06c7 */
[-C--:B------:R-:W-:Y:S01]  /*d6f0*/  IADD3 R218, P6, R218, R212.reuse, RZ ;  /* 0x000000d4dada7210 */ /* 0x080fe20007fde0ff */
[----:B------:R-:W-:Y:S01]  /*d700*/  HMMA.1688.F32.TF32 R88, R40, R90, R92 ;  /* 0x0000005a2858723c */ /* 0x000fe2000008105c */
[----:B------:R-:W-:Y:S01]  /*d710*/  IADD3 R210, R210, 0x1, RZ ;  /* 0x00000001d2d27810 */ /* 0x000fe20007ffe0ff */
[--C-:B------:R-:W-:Y:S01]  /*d720*/  IMAD.X R215, R215, 0x1, R199.reuse, P5 ;  /* 0x00000001d7d77824 */ /* 0x100fe200028e06c7 */
[-C--:B------:R-:W-:Y:S01]  /*d730*/  IADD3 R220, P5, R220, R212.reuse, RZ ;  /* 0x000000d4dcdc7210 */ /* 0x080fe20007fbe0ff */
[--C-:B------:R-:W-:Y:S01]  /*d740*/  IMAD.X R217, R217, 0x1, R199.reuse, P6 ;  /* 0x00000001d9d97824 */ /* 0x100fe200030e06c7 */
[-C--:B------:R-:W-:Y:S01]  /*d750*/  IADD3 R222, P6, R222, R212.reuse, RZ ;  /* 0x000000d4dede7210 */ /* 0x080fe20007fde0ff */
[----:B------:R-:W0:Y:S02]  /*d760*/  LDGDEPBAR ;  /* 0x00000000000079af */ /* 0x000e240000000000 */
[--C-:B------:R-:W-:Y:S01]  /*d770*/  IMAD.X R219, R219, 0x1, R199.reuse, P5 ;  /* 0x00000001dbdb7824 */ /* 0x100fe200028e06c7 */
[-C--:B------:R-:W-:Y:S01]  /*d780*/  IADD3 R224, P5, R224, R212.reuse, RZ ;  /* 0x000000d4e0e07210 */ /* 0x080fe20007fbe0ff */
[----:B------:R-:W-:Y:S01]  /*d790*/  IMAD.X R221, R221, 0x1, R199, P6 ;  /* 0x00000001dddd7824 */ /* 0x000fe200030e06c7 */
[----:B------:R-:W-:-:S03]  /*d7a0*/  IADD3 R226, P6, R226, R212, RZ ;  /* 0x000000d4e2e27210 */ /* 0x000fc60007fde0ff */
        /* <DEDUP_REMOVED lines=38> */
[--C-:B------:R-:W-:Y:S01]  /*da10*/  IMAD.X R105, R105, 0x1, R199.reuse, P6 ;  /* 0x0000000169697824 */ /* 0x100fe200030e06c7 */
[----:B------:R-:W-:Y:S01]  /*da20*/  STL [R1+0x4], R186 ;  /* 0x000004ba01007387 */ /* 0x000fe20000100800 */
[-C--:B------:R-:W-:Y:S02]  /*da30*/  IADD3 R33, P6, R33, R212.reuse, RZ ;  /* 0x000000d421217210 */ /* 0x080fe40007fde0ff */
[----:B------:R-:W-:Y:S01]  /*da40*/  IMAD.X R169, R169, 0x1, R199, P5 ;  /* 0x00000001a9a97824 */ /* 0x000fe200028e06c7 */
[----:B------:R-:W-:Y:S01]  /*da50*/  STL [R1+0xc], R185 ;  /* 0x00000cb901007387 */ /* 0x000fe20000100800 */
[----:B------:R-:W-:-:S03]  /*da60*/  IADD3 R168, P5, R168, R212, RZ ;  /* 0x000000d4a8a87210 */ /* 0x000fc60007fbe0ff */
[----:B------:R-:W-:Y:S01]  /*da70*/  STL [R1], R184 ;  /* 0x000000b801007387 */ /* 0x000fe20000100800 */
[----:B------:R-:W-:-:S03]  /*da80*/  IMAD.X R104, R104, 0x1, R199, P6 ;  /* 0x0000000168687824 */ /* 0x000fc600030e06c7 */
[----:B------:R-:W-:Y:S01]  /*da90*/  STL [R1+0x14], R183 ;  /* 0x000014b701007387 */ /* 0x000fe20000100800 */
[-C--:B------:R-:W-:Y:S01]  /*daa0*/  IADD3 R103, P6, R103, R212.reuse, RZ ;  /* 0x000000d467677210 */ /* 0x080fe20007fde0ff */
[----:B------:R-:W-:Y:S02]  /*dab0*/  IMAD.X R180, R180, 0x1, R199, P5 ;  /* 0x00000001b4b47824 */ /* 0x000fe400028e06c7 */
[----:B------:R-:W-:Y:S01]  /*dac0*/  STL [R1+0x8], R182 ;  /* 0x000008b601007387 */ /* 0x000fe20000100800 */
[----:B------:R-:W-:-:S03]  /*dad0*/  IADD3 R175, P5, R175, R212, RZ ;  /* 0x000000d4afaf7210 */ /* 0x000fc60007fbe0ff */
[----:B------:R-:W-:Y:S04]  /*dae0*/  STL [R1+0x1c], R181 ;  /* 0x00001cb501007387 */ /* 0x000fe80000100800 */
[----:B------:R-:W-:Y:S04]  /*daf0*/  STL [R1+0x10], R107 ;  /* 0x0000106b01007387 */ /* 0x000fe80000100800 */
[----:B------:R-:W-:Y:S01]  /*db00*/  STL [R1+0x24], R106 ;  /* 0x0000246a01007387 */ /* 0x000fe20000100800 */
[----:B------:R-:W-:-:S03]  /*db10*/  IMAD.X R102, R102, 0x1, R199, P6 ;  /* 0x0000000166667824 */ /* 0x000fc600030e06c7 */
[----:B------:R-:W-:Y:S01]  /*db20*/  STL [R1+0x18], R171 ;  /* 0x000018ab01007387 */ /* 0x000fe20000100800 */
[----:B------:R-:W-:-:S03]  /*db30*/  IADD3 R101, P6, R101, R212, RZ ;  /* 0x000000d465657210 */ /* 0x000fc60007fde0ff */
[----:B------:R-:W-:Y:S01]  /*db40*/  STL [R1+0x2c], R170 ;  /* 0x00002caa01007387 */ /* 0x000fe20000100800 */
[----:B------:R-:W-:-:S03]  /*db50*/  IMAD.X R174, R174, 0x1, R199, P5 ;  /* 0x00000001aeae7824 */ /* 0x000fc600028e06c7 */
[----:B------:R-:W-:Y:S01]  /*db60*/  STL [R1+0x20], R105 ;  /* 0x0000206901007387 */ /* 0x000fe20000100800 */
[----:B------:R-:W-:-:S03]  /*db70*/  IADD3 R173, P5, R173, R212, RZ ;  /* 0x000000d4adad7210 */ /* 0x000fc60007fbe0ff */
[----:B------:R3:W-:Y:S04]  /*db80*/  STL [R1+0x34], R33 ;  /* 0x0000342101007387 */ /* 0x0007e80000100800 */
[----:B------:R4:W-:Y:S04]  /*db90*/  STL [R1+0x28], R169 ;  /* 0x000028a901007387 */ /* 0x0009e80000100800 */
[----:B------:R4:W-:Y:S01]  /*dba0*/  STL [R1+0x3c], R168 ;  /* 0x00003ca801007387 */ /* 0x0009e20000100800 */
[----:B------:R-:W-:-:S03]  /*dbb0*/  IMAD.X R100, R100, 0x1, R199, P6 ;  /* 0x0000000164647824 */ /* 0x000fc600030e06c7 */
[----:B------:R4:W-:Y:S01]  /*dbc0*/  STL [R1+0x30], R104 ;  /* 0x0000306801007387 */ /* 0x0009e20000100800 */
[----:B------:R-:W-:-:S03]  /*dbd0*/  IMAD.X R172, R172, 0x1, R199, P5 ;  /* 0x00000001acac7824 */ /* 0x000fc600028e06c7 */
[----:B------:R4:W-:Y:S04]  /*dbe0*/  STL [R1+0x44], R103 ;  /* 0x0000446701007387 */ /* 0x0009e80000100800 */
[----:B------:R4:W-:Y:S04]  /*dbf0*/  STL [R1+0x38], R180 ;  /* 0x000038b401007387 */ /* 0x0009e80000100800 */
[----:B------:R4:W-:Y:S04]  /*dc00*/  STL [R1+0x4c], R175 ;  /* 0x00004caf01007387 */ /* 0x0009e80000100800 */
[----:B------:R4:W-:Y:S04]  /*dc10*/  STL [R1+0x40], R102 ;  /* 0x0000406601007387 */ /* 0x0009e80000100800 */
[----:B------:R4:W-:Y:S04]  /*dc20*/  STL [R1+0x54], R101 ;  /* 0x0000546501007387 */ /* 0x0009e80000100800 */
[----:B------:R4:W-:Y:S04]  /*dc30*/  STL [R1+0x48], R174 ;  /* 0x000048ae01007387 */ /* 0x0009e80000100800 */
[----:B------:R4:W-:Y:S01]  /*dc40*/  STL [R1+0x5c], R173 ;  /* 0x00005cad01007387 */ /* 0x0009e20000100800 */
[----:B------:R-:W-:-:S03]  /*dc50*/  IMAD.MOV.U32 R92, RZ, RZ, c[0x0][0x188] ;  /* 0x00006200ff5c7624 */ /* 0x000fc600078e00ff */
[----:B------:R4:W-:Y:S04]  /*dc60*/  STL [R1+0x50], R100 ;  /* 0x0000506401007387 */ /* 0x0009e80000100800 */
[----:B------:R4:W-:Y:S01]  /*dc70*/  STL [R1+0x58], R172 ;  /* 0x000058ac01007387 */ /* 0x0009e20000100800 */
[----:B--2---:R-:W-:Y:S01]  /*dc80*/  ISETP.NE.U32.AND P5, PT, R49, R210, PT ;  /* 0x000000d23100720c */ /* 0x004fe20003fa5070 */
[----:B------:R-:W-:-:S05]  /*dc90*/  IMAD.SHL.U32 R92, R92, 0x40, RZ ;  /* 0x000000405c5c7824 */ /* 0x000fca00078e00ff */
[----:B------:R-:W-:Y:S02]  /*dca0*/  SHF.R.S32.HI R48, RZ, 0x1f, R92 ;  /* 0x0000001fff307819 */ /* 0x000fe4000001145c */
[C---:B------:R-:W-:Y:S02]  /*dcb0*/  LEA R2, P6, R92.reuse, R2, 0x2 ;  /* 0x000000025c027211 */ /* 0x040fe400078c10ff */
[----:B------:R-:W-:Y:S01]  /*dcc0*/  SHF.L.U64.HI R48, R92, 0x2, R48 ;  /* 0x000000025c307819 */ /* 0x000fe20000010230 */
[----:B------:R-:W-:Y:S01]  /*dcd0*/  HMMA.1688.F32.TF32 R120, R40, R122, R96 ;  /* 0x0000007a2878723c */ /* 0x000fe20000081060 */
[----:B------:R-:W-:-:S03]  /*dce0*/  IADD3 R0, R0, -0x40, RZ ;  /* 0xffffffc000007810 */ /* 0x000fc60007ffe0ff */
[----:B------:R-:W-:-:S04]  /*dcf0*/  IMAD.X R3, R3, 0x1, R48, P6 ;  /* 0x0000000103037824 */ /* 0x000fc800030e0630 */
[C---:B------:R-:W-:Y:S08]  /*dd00*/  HMMA.1688.F32.TF32 R136, R40.reuse, R138, R56 ;  /* 0x0000008a2888723c */ /* 0x040ff00000081038 */
[C---:B------:R-:W-:Y:S08]  /*dd10*/  HMMA.1688.F32.TF32 R152, R40.reuse, R154, R52 ;  /* 0x0000009a2898723c */ /* 0x040ff00000081034 */
[C---:B-1----:R-:W-:Y:S08]  /*dd20*/  HMMA.1688.F32.TF32 R28, R40.reuse, R30, R44 ;  /* 0x0000001e281c723c */ /* 0x042ff0000008102c */
[----:B---3--:R-:W-:Y:S01]  /*dd30*/  HMMA.1688.F32.TF32 R32, R40, R34, R36 ;  /* 0x000000222820723c */ /* 0x008fe20000081024 */
[----:B----4-:R-:W-:Y:S01]  /*dd40*/  @!P5 CALL.REL.NOINC `(.L_x_0) ;  /* 0x000000100000d944 */ /* 0x010fe20003c00000 */
[----:B------:R-:W-:Y:S06]  /*dd50*/  BRA `(.L_x_1) ;  /* 0xffffa92000007947 */ /* 0x000fec000383ffff */
.L_x_0:
[----:B-1----:R-:W2:Y:S01]  /*dd60*/  LDL.LU R171, [R1+0x6c] ;  /* 0x00006c0001ab7983 */ /* 0x002ea20000300800 */
[----:B------:R-:W-:-:S04]  /*dd70*/  DEPBAR.LE SB0, 0x0 ;  /* 0x000080000000791a */ /* 0x000fc80000000000 */
[----:B------:R-:W3:Y:S01]  /*dd80*/  LDL.LU R170, [R1+0x60] ;  /* 0x0000600001aa7983 */ /* 0x000ee20000300800 */
[----:B------:R-:W-:Y:S01]  /*dd90*/  IMAD.MOV.U32 R36, RZ, RZ, R60 ;  /* 0x000000ffff247224 */ /* 0x000fe200078e003c */
[----:B------:R-:W-:Y:S01]  /*dda0*/  ISETP.LT.AND P5, PT, R209, c[0x0][0x17c], !P0 ;  /* 0x00005f00d1007a0c */ /* 0x000fe200047a1270 */
[----:B------:R-:W-:Y:S01]  /*ddb0*/  IMAD.MOV.U32 R37, RZ, RZ, R61 ;  /* 0x000000ffff257224 */ /* 0x000fe200078e003d */
[----:B------:R-:W1:Y:S01]  /*ddc0*/  S2R R169, SR_TID.X ;  /* 0x0000000000a97919 */ /* 0x000e620000002100 */
[----:B------:R-:W-:Y:S02]  /*ddd0*/  IMAD.MOV.U32 R38, RZ, RZ, R76 ;  /* 0x000000ffff267224 */ /* 0x000fe400078e004c */
[----:B------:R-:W-:Y:S01]  /*dde0*/  IMAD.MOV.U32 R39, RZ, RZ, R77 ;  /* 0x000000ffff277224 */ /* 0x000fe200078e004d */
[----:B------:R-:W-:Y:S01]  /*ddf0*/  BAR.SYNC.DEFER_BLOCKING 0x0 ;  /* 0x0000000000007b1d */ /* 0x000fe20000010000 */
[----:B------:R-:W-:Y:S02]  /*de00*/  IMAD.MOV.U32 R76, RZ, RZ, R62 ;  /* 0x000000ffff4c7224 */ /* 0x000fe400078e003e */
[----:B------:R-:W-:-:S02]  /*de10*/  IMAD.MOV.U32 R77, RZ, RZ, R63 ;  /* 0x000000ffff4d7224 */ /* 0x000fc400078e003f */
[----:B------:R-:W-:Y:S01]  /*de20*/  IMAD.MOV.U32 R40, RZ, RZ, R64 ;  /* 0x000000ffff287224 */ /* 0x000fe200078e0040 */
[----:B------:R-:W4:Y:S01]  /*de30*/  S2R R168, SR_TID.X ;  /* 0x0000000000a87919 */ /* 0x000f220000002100 */
[----:B------:R-:W-:Y:S02]  /*de40*/  IMAD.MOV.U32 R41, RZ, RZ, R65 ;  /* 0x000000ffff297224 */ /* 0x000fe400078e0041 */
[----:B------:R-:W-:Y:S02]  /*de50*/  IMAD.MOV.U32 R42, RZ, RZ, R80 ;  /* 0x000000ffff2a7224 */ /* 0x000fe400078e0050 */
[----:B------:R-:W-:Y:S02]  /*de60*/  IMAD.MOV.U32 R43, RZ, RZ, R81 ;  /* 0x000000ffff2b7224 */ /* 0x000fe400078e0051 */
[----:B------:R-:W-:Y:S02]  /*de70*/  IMAD.MOV.U32 R80, RZ, RZ, R66 ;  /* 0x000000ffff507224 */ /* 0x000fe400078e0042 */
[----:B------:R-:W-:-:S02]  /*de80*/  IMAD.MOV.U32 R81, RZ, RZ, R67 ;  /* 0x000000ffff517224 */ /* 0x000fc400078e0043 */
[----:B------:R-:W-:Y:S02]  /*de90*/  IMAD.MOV.U32 R44, RZ, RZ, R68 ;  /* 0x000000ffff2c7224 */ /* 0x000fe400078e0044 */
[----:B------:R-:W-:Y:S02]  /*dea0*/  IMAD.MOV.U32 R45, RZ, RZ, R69 ;  /* 0x000000ffff2d7224 */ /* 0x000fe400078e0045 */
[----:B------:R-:W-:Y:S02]  /*deb0*/  IMAD.MOV.U32 R46, RZ, RZ, R84 ;  /* 0x000000ffff2e7224 */ /* 0x000fe400078e0054 */
[----:B------:R-:W-:Y:S02]  /*dec0*/  IMAD.MOV.U32 R47, RZ, RZ, R85 ;  /* 0x000000ffff2f7224 */ /* 0x000fe400078e0055 */
[----:B------:R-:W-:Y:S02]  /*ded0*/  IMAD.MOV.U32 R84, RZ, RZ, R70 ;  /* 0x000000ffff547224 */ /* 0x000fe400078e0046 */
[----:B------:R-:W-:-:S02]  /*dee0*/  IMAD.MOV.U32 R85, RZ, RZ, R71 ;  /* 0x000000ffff557224 */ /* 0x000fc400078e0047 */
[----:B-1----:R-:W-:Y:S01]  /*def0*/  IMAD.SHL.U32 R169, R169, 0x1000, RZ ;  /* 0x00001000a9a97824 */ /* 0x002fe200078e00ff */
[----:B----4-:R-:W-:Y:S01]  /*df00*/  LOP3.LUT R168, R168, 0xff, RZ, 0xc0, !PT ;  /* 0x000000ffa8a87812 */ /* 0x010fe200078ec0ff */
[----:B------:R-:W-:Y:S02]  /*df10*/  IMAD.MOV.U32 R68, RZ, RZ, R108 ;  /* 0x000000ffff447224 */ /* 0x000fe400078e006c */
[----:B------:R-:W-:Y:S01]  /*df20*/  IMAD.MOV.U32 R69, RZ, RZ, R109 ;  /* 0x000000ffff457224 */ /* 0x000fe200078e006d */
[----:B------:R-:W-:Y:S01]  /*df30*/  LOP3.LUT R169, R169, 0x6000, RZ, 0xc0, !PT ;  /* 0x00006000a9a97812 */ /* 0x000fe200078ec0ff */
[----:B------:R-:W-:Y:S02]  /*df40*/  IMAD.MOV.U32 R70, RZ, RZ, R124 ;  /* 0x000000ffff467224 */ /* 0x000fe400078e007c */
[----:B------:R-:W-:Y:S02]  /*df50*/  IMAD.MOV.U32 R71, RZ, RZ, R125 ;  /* 0x000000ffff477224 */ /* 0x000fe400078e007d */
[----:B------:R-:W-:-:S02]  /*df60*/  IMAD R168, R168, 0x10, R169 ;  /* 0x00000010a8a87824 */ /* 0x000fc400078e02a9 */
[----:B------:R-:W-:Y:S02]  /*df70*/  IMAD.MOV.U32 R124, RZ, RZ, R110 ;  /* 0x000000ffff7c7224 */ /* 0x000fe400078e006e */
[----:B------:R-:W-:Y:S01]  /*df80*/  IMAD.MOV.U32 R125, RZ, RZ, R111 ;  /* 0x000000ffff7d7224 */ /* 0x000fe200078e006f */
[C---:B------:R-:W-:Y:S01]  /*df90*/  LOP3.LUT R3, R168.reuse, 0x20, RZ, 0x3c, !PT ;  /* 0x00000020a8037812 */ /* 0x040fe200078e3cff */
[----:B------:R-:W-:Y:S01]  /*dfa0*/  IMAD.MOV.U32 R100, RZ, RZ, R140 ;  /* 0x000000ffff647224 */ /* 0x000fe200078e008c */
[C---:B------:R-:W-:Y:S01]  /*dfb0*/  LOP3.LUT R2, R168.reuse, 0x40, RZ, 0x3c, !PT ;  /* 0x00000040a8027812 */ /* 0x040fe200078e3cff */
[----:B------:R-:W-:Y:S01]  /*dfc0*/  IMAD.MOV.U32 R101, RZ, RZ, R141 ;  /* 0x000000ffff657224 */ /* 0x000fe200078e008d */
[----:B------:R-:W-:Y:S01]  /*dfd0*/  LOP3.LUT R0, R168, 0x60, RZ, 0x3c, !PT ;  /* 0x00000060a8007812 */ /* 0x000fe200078e3cff */
        /* <DEDUP_REMOVED lines=15> */
[----:B------:R-:W-:Y:S01]  /*e0d0*/  IMAD.MOV.U32 R165, RZ, RZ, R151 ;  /* 0x000000ffffa57224 */ /* 0x000fe200078e0097 */
[----:B---3--:R1:W-:Y:S04]  /*e0e0*/  STS.128 [R170], R36 ;  /* 0x00000024aa007388 */ /* 0x0083e80000000c00 */
[----:B------:R3:W-:Y:S04]  /*e0f0*/  STS.128 [R170+0x80], R76 ;  /* 0x0000804caa007388 */ /* 0x0007e80000000c00 */
[----:B------:R-:W-:Y:S04]  /*e100*/  STS.128 [R170+0x400], R40 ;  /* 0x00040028aa007388 */ /* 0x000fe80000000c00 */
[----:B------:R-:W-:Y:S01]  /*e110*/  STS.128 [R170+0x480], R80 ;  /* 0x00048050aa007388 */ /* 0x000fe20000000c00 */
[----:B-1----:R-:W-:-:S03]  /*e120*/  IMAD.MOV.U32 R36, RZ, RZ, R72 ;  /* 0x000000ffff247224 */ /* 0x002fc600078e0048 */
[----:B------:R-:W-:Y:S01]  /*e130*/  STS.128 [R170+0x800], R44 ;  /* 0x0008002caa007388 */ /* 0x000fe20000000c00 */
[----:B------:R-:W-:Y:S02]  /*e140*/  IMAD.MOV.U32 R37, RZ, RZ, R73 ;  /* 0x000000ffff257224 */ /* 0x000fe400078e0049 */
[----:B------:R-:W-:Y:S01]  /*e150*/  IMAD.MOV.U32 R38, RZ, RZ, R88 ;  /* 0x000000ffff267224 */ /* 0x000fe200078e0058 */
[----:B------:R-:W-:Y:S01]  /*e160*/  STS.128 [R170+0x880], R84 ;  /* 0x00088054aa007388 */ /* 0x000fe20000000c00 */
[----:B------:R-:W-:Y:S02]  /*e170*/  IMAD.MOV.U32 R39, RZ, RZ, R89 ;  /* 0x000000ffff277224 */ /* 0x000fe400078e0059 */
[----:B------:R-:W-:Y:S02]  /*e180*/  IMAD.MOV.U32 R88, RZ, RZ, R74 ;  /* 0x000000ffff587224 */ /* 0x000fe400078e004a */
[----:B------:R-:W-:Y:S01]  /*e190*/  IMAD.MOV.U32 R89, RZ, RZ, R75 ;  /* 0x000000ffff597224 */ /* 0x000fe200078e004b */
[----:B------:R-:W-:Y:S01]  /*e1a0*/  STS.128 [R170+0xc00], R36 ;  /* 0x000c0024aa007388 */ /* 0x000fe20000000c00 */
[----:B------:R-:W-:-:S02]  /*e1b0*/  IMAD.MOV.U32 R72, RZ, RZ, R112 ;  /* 0x000000ffff487224 */ /* 0x000fc400078e0070 */
[----:B------:R-:W-:Y:S01]  /*e1c0*/  IMAD.MOV.U32 R73, RZ, RZ, R113 ;  /* 0x000000ffff497224 */ /* 0x000fe200078e0071 */
[----:B------:R-:W-:Y:S01]  /*e1d0*/  STS.128 [R170+0xc80], R88 ;  /* 0x000c8058aa007388 */ /* 0x000fe20000000c00 */
[----:B------:R-:W-:Y:S02]  /*e1e0*/  IMAD.MOV.U32 R74, RZ, RZ, R128 ;  /* 0x000000ffff4a7224 */ /* 0x000fe400078e0080 */
[----:B------:R-:W-:Y:S01]  /*e1f0*/  IMAD.MOV.U32 R75, RZ, RZ, R129 ;  /* 0x000000ffff4b7224 */ /* 0x000fe200078e0081 */
[----:B------:R-:W-:Y:S01]  /*e200*/  BAR.SYNC.DEFER_BLOCKING 0x0 ;  /* 0x0000000000007b1d */ /* 0x000fe20000010000 */
[----:B------:R-:W-:Y:S02]  /*e210*/  IMAD.MOV.U32 R128, RZ, RZ, R114 ;  /* 0x000000ffff807224 */ /* 0x000fe400078e0072 */
[----:B------:R-:W-:Y:S02]  /*e220*/  IMAD.MOV.U32 R129, RZ, RZ, R115 ;  /* 0x000000ffff817224 */ /* 0x000fe400078e0073 */
[----:B---3--:R-:W-:-:S02]  /*e230*/  IMAD.MOV.U32 R76, RZ, RZ, R116 ;  /* 0x000000ffff4c7224 */ /* 0x008fc400078e0074 */
[----:B------:R-:W-:Y:S02]  /*e240*/  IMAD.MOV.U32 R77, RZ, RZ, R117 ;  /* 0x000000ffff4d7224 */ /* 0x000fe400078e0075 */
[----:B------:R-:W-:Y:S02]  /*e250*/  IMAD.MOV.U32 R78, RZ, RZ, R132 ;  /* 0x000000ffff4e7224 */ /* 0x000fe400078e0084 */
[----:B------:R-:W-:Y:S02]  /*e260*/  IMAD.MOV.U32 R79, RZ, RZ, R133 ;  /* 0x000000ffff4f7224 */ /* 0x000fe400078e0085 */
[----:B------:R-:W-:Y:S02]  /*e270*/  IMAD.MOV.U32 R132, RZ, RZ, R118 ;  /* 0x000000ffff847224 */ /* 0x000fe400078e0076 */
[----:B------:R-:W-:Y:S01]  /*e280*/  IMAD.MOV.U32 R133, RZ, RZ, R119 ;  /* 0x000000ffff857224 */ /* 0x000fe200078e0077 */
[----:B------:R-:W1:Y:S04]  /*e290*/  LDS.128 R44, [R168] ;  /* 0x00000000a82c7984 */ /* 0x000e680000000c00 */
[----:B------:R-:W-:Y:S04]  /*e2a0*/  LDS.128 R60, [R168+0x1000] ;  /* 0x00100000a83c7984 */ /* 0x000fe80000000c00 */
[----:B------:R-:W3:Y:S04]  /*e2b0*/  LDS.128 R40, [R3] ;  /* 0x0000000003287984 */ /* 0x000ee80000000c00 */
[----:B------:R-:W-:Y:S04]  /*e2c0*/  LDS.128 R56, [R3+0x1000] ;  /* 0x0010000003387984 */ /* 0x000fe80000000c00 */
[----:B------:R-:W4:Y:S04]  /*e2d0*/  LDS.128 R36, [R2] ;  /* 0x0000000002247984 */ /* 0x000f280000000c00 */
[----:B------:R-:W-:Y:S04]  /*e2e0*/  LDS.128 R52, [R2+0x1000] ;  /* 0x0010000002347984 */ /* 0x000fe80000000c00 */
[----:B------:R-:W5:Y:S04]  /*e2f0*/  LDS.128 R64, [R0] ;  /* 0x0000000000407984 */ /* 0x000f680000000c00 */
[----:B------:R-:W1:Y:S04]  /*e300*/  LDS.128 R48, [R0+0x1000] ;  /* 0x0010000000307984 */ /* 0x000e680000000c00 */
[----:B------:R-:W-:Y:S06]  /*e310*/  BAR.SYNC.DEFER_BLOCKING 0x0 ;  /* 0x0000000000007b1d */ /* 0x000fec0000010000 */
[----:B------:R1:W-:Y:S04]  /*e320*/  STS.128 [R170], R68 ;  /* 0x00000044aa007388 */ /* 0x0003e80000000c00 */
[----:B------:R-:W-:Y:S04]  /*e330*/  STS.128 [R170+0x80], R124 ;  /* 0x0000807caa007388 */ /* 0x000fe80000000c00 */
[----:B------:R-:W-:Y:S04]  /*e340*/  STS.128 [R170+0x400], R72 ;  /* 0x00040048aa007388 */ /* 0x000fe80000000c00 */
[----:B------:R2:W-:Y:S01]  /*e350*/  STS.128 [R170+0x480], R128 ;  /* 0x00048080aa007388 */ /* 0x0005e20000000c00 */
[----:B-1----:R-:W-:-:S03]  /*e360*/  IMAD.MOV.U32 R68, RZ, RZ, R120 ;  /* 0x000000ffff447224 */ /* 0x002fc600078e0078 */
[----:B------:R-:W-:Y:S01]  /*e370*/  STS.128 [R170+0x800], R76 ;  /* 0x0008004caa007388 */ /* 0x000fe20000000c00 */
[----:B------:R-:W-:Y:S02]  /*e380*/  IMAD.MOV.U32 R69, RZ, RZ, R121 ;  /* 0x000000ffff457224 */ /* 0x000fe400078e0079 */
[----:B------:R-:W-:Y:S01]  /*e390*/  IMAD.MOV.U32 R70, RZ, RZ, R136 ;  /* 0x000000ffff467224 */ /* 0x000fe200078e0088 */
[----:B------:R1:W-:Y:S01]  /*e3a0*/  STS.128 [R170+0x880], R132 ;  /* 0x00088084aa007388 */ /* 0x0003e20000000c00 */
[----:B------:R-:W-:Y:S02]  /*e3b0*/  IMAD.MOV.U32 R71, RZ, RZ, R137 ;  /* 0x000000ffff477224 */ /* 0x000fe400078e0089 */
[----:B------:R-:W-:Y:S02]  /*e3c0*/  IMAD.MOV.U32 R136, RZ, RZ, R122 ;  /* 0x000000ffff887224 */ /* 0x000fe400078e007a */
[----:B------:R-:W-:Y:S01]  /*e3d0*/  IMAD.MOV.U32 R137, RZ, RZ, R123 ;  /* 0x000000ffff897224 */ /* 0x000fe200078e007b */
[----:B------:R-:W-:Y:S01]  /*e3e0*/  STS.128 [R170+0xc00], R68 ;  /* 0x000c0044aa007388 */ /* 0x000fe20000000c00 */
[----:B--2---:R-:W-:-:S02]  /*e3f0*/  IMAD.MOV.U32 R128, RZ, RZ, R4 ;  /* 0x000000ffff807224 */ /* 0x004fc400078e0004 */
[----:B------:R-:W-:Y:S01]  /*e400*/  IMAD.MOV.U32 R129, RZ, RZ, R5 ;  /* 0x000000ffff817224 */ /* 0x000fe200078e0005 */
[----:B------:R2:W-:Y:S01]  /*e410*/  STS.128 [R170+0xc80], R136 ;  /* 0x000c8088aa007388 */ /* 0x0005e20000000c00 */
[----:B------:R-:W-:Y:S02]  /*e420*/  IMAD.MOV.U32 R130, RZ, RZ, R8 ;  /* 0x000000ffff827224 */ /* 0x000fe400078e0008 */
[----:B------:R-:W-:Y:S01]  /*e430*/  IMAD.MOV.U32 R131, RZ, RZ, R9 ;  /* 0x000000ffff837224 */ /* 0x000fe200078e0009 */
[----:B------:R-:W-:Y:S01]  /*e440*/  BAR.SYNC.DEFER_BLOCKING 0x0 ;  /* 0x0000000000007b1d */ /* 0x000fe20000010000 */
[----:B------:R-:W-:Y:S02]  /*e450*/  IMAD R124, R171, c[0x0][0x194], RZ ;  /* 0x00006500ab7c7a24 */ /* 0x000fe400078e02ff */
[----:B-1----:R-:W-:Y:S02]  /*e460*/  IMAD.MOV.U32 R132, RZ, RZ, R6 ;  /* 0x000000ffff847224 */ /* 0x002fe400078e0006 */
[----:B------:R-:W-:-:S02]  /*e470*/  IMAD.MOV.U32 R133, RZ, RZ, R7 ;  /* 0x000000ffff857224 */ /* 0x000fc400078e0007 */
[----:B------:R-:W-:Y:S02]  /*e480*/  IMAD.MOV.U32 R134, RZ, RZ, R10 ;  /* 0x000000ffff867224 */ /* 0x000fe400078e000a */
[----:B------:R-:W-:Y:S02]  /*e490*/  IMAD.MOV.U32 R135, RZ, RZ, R11 ;  /* 0x000000ffff877224 */ /* 0x000fe400078e000b */
[----:B------:R-:W-:Y:S02]  /*e4a0*/  IMAD.MOV.U32 R125, RZ, RZ, R29 ;  /* 0x000000ffff7d7224 */ /* 0x000fe400078e001d */
[----:B--2---:R-:W-:Y:S01]  /*e4b0*/  IMAD.MOV.U32 R136, RZ, RZ, R12 ;  /* 0x000000ffff887224 */ /* 0x004fe200078e000c */
[C---:B------:R-:W-:Y:S01]  /*e4c0*/  LEA R12, P6, R124.reuse, c[0x0][0x170], 0x2 ;  /* 0x00005c007c0c7a11 */ /* 0x040fe200078c10ff */
[----:B------:R-:W-:Y:S02]  /*e4d0*/  IMAD.MOV.U32 R137, RZ, RZ, R13 ;  /* 0x000000ffff897224 */ /* 0x000fe400078e000d */
[----:B------:R-:W-:Y:S01]  /*e4e0*/  IMAD.MOV.U32 R138, RZ, RZ, R16 ;  /* 0x000000ffff8a7224 */ /* 0x000fe200078e0010 */
[----:B------:R-:W-:Y:S01]  /*e4f0*/  LEA.HI.X.SX32 R13, R124, c[0x0][0x174], 0x2, P6 ;  /* 0x00005d007c0d7a11 */ /* 0x000fe200030f16ff */
[----:B------:R-:W-:-:S02]  /*e500*/  IMAD.MOV.U32 R139, RZ, RZ, R17 ;  /* 0x000000ffff8b7224 */ /* 0x000fc400078e0011 */
[----:B------:R-:W-:Y:S02]  /*e510*/  IMAD.MOV.U32 R16, RZ, RZ, R14 ;  /* 0x000000ffff107224 */ /* 0x000fe400078e000e */
[----:B------:R-:W-:Y:S01]  /*e520*/  IMAD.MOV.U32 R17, RZ, RZ, R15 ;  /* 0x000000ffff117224 */ /* 0x000fe200078e000f */
[----:B------:R-:W1:Y:S01]  /*e530*/  LDS.128 R96, [R168] ;  /* 0x00000000a8607984 */ /* 0x000e620000000c00 */
[----:B------:R-:W-:Y:S01]  /*e540*/  IMAD.MOV.U32 R124, RZ, RZ, R28 ;  /* 0x000000ffff7c7224 */ /* 0x000fe200078e001c */
[----:B------:R-:W-:Y:S01]  /*e550*/  IADD3 R28, R209, 0x64, RZ ;  /* 0x00000064d11c7810 */ /* 0x000fe20007ffe0ff */
[----:B------:R-:W-:Y:S01]  /*e560*/  IMAD.MOV.U32 R126, RZ, RZ, R32 ;  /* 0x000000ffff7e7224 */ /* 0x000fe200078e0020 */
[----:B------:R-:W-:Y:S01]  /*e570*/  LDS.128 R80, [R168+0x1000] ;  /* 0x00100000a8507984 */ /* 0x000fe20000000c00 */
[----:B------:R-:W-:Y:S02]  /*e580*/  IMAD.MOV.U32 R127, RZ, RZ, R33 ;  /* 0x000000ffff7f7224 */ /* 0x000fe400078e0021 */
[----:B------:R-:W-:Y:S01]  /*e590*/  IMAD.MOV.U32 R32, RZ, RZ, R30 ;  /* 0x000000ffff207224 */ /* 0x000fe200078e001e */
[----:B------:R-:W2:Y:S01]  /*e5a0*/  LDS.128 R92, [R3] ;  /* 0x00000000035c7984 */ /* 0x000ea20000000c00 */
[----:B------:R-:W-:-:S02]  /*e5b0*/  IMAD.MOV.U32 R33, RZ, RZ, R31 ;  /* 0x000000ffff217224 */ /* 0x000fc400078e001f */
[----:B------:R-:W-:Y:S01]  /*e5c0*/  IMAD R15, R209, c[0x0][0x198], RZ ;  /* 0x00006600d10f7a24 */ /* 0x000fe200078e02ff */
[----:B------:R-:W-:Y:S04]  /*e5d0*/  LDS.128 R76, [R3+0x1000] ;  /* 0x00100000034c7984 */ /* 0x000fe80000000c00 */
[----:B------:R-:W1:Y:S01]  /*e5e0*/  LDS.128 R88, [R2] ;  /* 0x0000000002587984 */ /* 0x000e620000000c00 */
[----:B------:R-:W-:-:S03]  /*e5f0*/  LEA R14, P6, R15, R12, 0x2 ;  /* 0x0000000c0f0e7211 */ /* 0x000fc600078c10ff */
[----:B------:R-:W-:Y:S04]  /*e600*/  LDS.128 R72, [R2+0x1000] ;  /* 0x0010000002487984 */ /* 0x000fe80000000c00 */
[----:B------:R-:W1:Y:S04]  /*e610*/  LDS.128 R84, [R0] ;  /* 0x0000000000547984 */ /* 0x000e680000000c00 */
[----:B------:R-:W1:Y:S04]  /*e620*/  LDS.128 R68, [R0+0x1000] ;  /* 0x0010000000447984 */ /* 0x000e680000000c00 */
[----:B------:R-:W-:Y:S06]  /*e630*/  BAR.SYNC.DEFER_BLOCKING 0x0 ;  /* 0x0000000000007b1d */ /* 0x000fec0000010000 */
[----:B------:R1:W-:Y:S04]  /*e640*/  STS.128 [R170], R100 ;  /* 0x00000064aa007388 */ /* 0x0003e80000000c00 */
[----:B------:R-:W-:Y:S04]  /*e650*/  STS.128 [R170+0x80], R156 ;  /* 0x0000809caa007388 */ /* 0x000fe80000000c00 */
        /* <DEDUP_REMOVED lines=10> */
[----:B------:R-:W-:Y:S04]  /*e700*/  STS.128 [R170+0xc00], R100 ;  /* 0x000c0064aa007388 */ /* 0x000fe80000000c00 */
[----:B------:R-:W-:Y:S04]  /*e710*/  STS.128 [R170+0xc80], R176 ;  /* 0x000c80b0aa007388 */ /* 0x000fe80000000c00 */
[----:B------:R-:W-:Y:S06]  /*e720*/  BAR.SYNC.DEFER_BLOCKING 0x0 ;  /* 0x0000000000007b1d */ /* 0x000fec0000010000 */
[----:B------:R-:W1:Y:S04]  /*e730*/  LDS.128 R120, [R168] ;  /* 0x00000000a8787984 */ /* 0x000e680000000c00 */
[----:B------:R-:W-:Y:S04]  /*e740*/  LDS.128 R104, [R168+0x1000] ;  /* 0x00100000a8687984 */ /* 0x000fe80000000c00 */
[----:B------:R-:W1:Y:S04]  /*e750*/  LDS.128 R116, [R3] ;  /* 0x0000000003747984 */ /* 0x000e680000000c00 */
[----:B------:R-:W-:Y:S04]  /*e760*/  LDS.128 R100, [R3+0x1000] ;  /* 0x0010000003647984 */ /* 0x000fe80000000c00 */
[----:B------:R-:W1:Y:S04]  /*e770*/  LDS.128 R112, [R2] ;  /* 0x0000000002707984 */ /* 0x000e680000000c00 */
[----:B------:R-:W-:Y:S04]  /*e780*/  LDS.128 R8, [R2+0x1000] ;  /* 0x0010000002087984 */ /* 0x000fe80000000c00 */
[----:B------:R-:W1:Y:S04]  /*e790*/  LDS.128 R108, [R0] ;  /* 0x00000000006c7984 */ /* 0x000e680000000c00 */
[----:B------:R-:W1:Y:S04]  /*e7a0*/  LDS.128 R4, [R0+0x1000] ;  /* 0x0010000000047984 */ /* 0x000e680000000c00 */
[----:B------:R-:W-:Y:S06]  /*e7b0*/  BAR.SYNC.DEFER_BLOCKING 0x0 ;  /* 0x0000000000007b1d */ /* 0x000fec0000010000 */
[----:B------:R1:W-:Y:S04]  /*e7c0*/  STS.128 [R170], R128 ;  /* 0x00000080aa007388 */ /* 0x0003e80000000c00 */
[----:B------:R-:W-:Y:S04]  /*e7d0*/  STS.128 [R170+0x80], R132 ;  /* 0x00008084aa007388 */ /* 0x000fe80000000c00 */
[----:B------:R-:W-:Y:S04]  /*e7e0*/  STS.128 [R170+0x400], R136 ;  /* 0x00040088aa007388 */ /* 0x000fe80000000c00 */
[----:B------:R2:W-:Y:S01]  /*e7f0*/  STS.128 [R170+0x480], R16 ;  /* 0x00048010aa007388 */ /* 0x0005e20000000c00 */
[----:B-1----:R-:W-:-:S02]  /*e800*/  IMAD.MOV.U32 R128, RZ, RZ, R20 ;  /* 0x000000ffff807224 */ /* 0x002fc400078e0014 */
[----:B------:R-:W-:Y:S01]  /*e810*/  IMAD.MOV.U32 R129, RZ, RZ, R21 ;  /* 0x000000ffff817224 */ /* 0x000fe200078e0015 */
[C---:B------:R-:W-:Y:S01]  /*e820*/  IADD3 R21, R209.reuse, 0x5, RZ ;  /* 0x00000005d1157810 */ /* 0x040fe20007ffe0ff */
[----:B------:R-:W-:Y:S02]  /*e830*/  IMAD.MOV.U32 R130, RZ, RZ, R24 ;  /* 0x000000ffff827224 */ /* 0x000fe400078e0018 */
[----:B------:R-:W-:Y:S02]  /*e840*/  IMAD.MOV.U32 R131, RZ, RZ, R25 ;  /* 0x000000ffff837224 */ /* 0x000fe400078e0019 */
[----:B------:R-:W-:Y:S01]  /*e850*/  IMAD.MOV.U32 R24, RZ, RZ, R22 ;  /* 0x000000ffff187224 */ /* 0x000fe200078e0016 */
[----:B------:R-:W-:Y:S01]  /*e860*/  IADD3 R22, R209, 0x6, RZ ;  /* 0x00000006d1167810 */ /* 0x000fe20007ffe0ff */
[----:B------:R-:W-:Y:S01]  /*e870*/  IMAD.MOV.U32 R25, RZ, RZ, R23 ;  /* 0x000000ffff197224 */ /* 0x000fe200078e0017 */
[----:B------:R-:W-:Y:S01]  /*e880*/  STS.128 [R170+0x800], R128 ;  /* 0x00080080aa007388 */ /* 0x000fe20000000c00 */
[----:B--2---:R-:W-:-:S02]  /*e890*/  IADD3 R17, R15, c[0x0][0x198], RZ ;  /* 0x000066000f117a10 */ /* 0x004fc40007ffe0ff */
[-C--:B------:R-:W-:Y:S01]  /*e8a0*/  LEA.HI.X.SX32 R15, R15, R13.reuse, 0x2, P6 ;  /* 0x0000000d0f0f7211 */ /* 0x080fe200030f16ff */
[----:B------:R1:W-:Y:S01]  /*e8b0*/  STS.128 [R170+0x880], R24 ;  /* 0x00088018aa007388 */ /* 0x0003e20000000c00 */
[CC--:B------:R-:W-:Y:S02]  /*e8c0*/  LEA R16, P6, R17.reuse, R12.reuse, 0x2 ;  /* 0x0000000c11107211 */ /* 0x0c0fe400078c10ff */
[C---:B------:R-:W-:Y:S01]  /*e8d0*/  IADD3 R19, R17.reuse, c[0x0][0x198], RZ ;  /* 0x0000660011137a10 */ /* 0x040fe20007ffe0ff */
[----:B------:R-:W-:Y:S01]  /*e8e0*/  STS.128 [R170+0xc00], R124 ;  /* 0x000c007caa007388 */ /* 0x000fe20000000c00 */
[----:B------:R-:W-:Y:S02]  /*e8f0*/  LEA.HI.X.SX32 R17, R17, R13, 0x2, P6 ;  /* 0x0000000d11117211 */ /* 0x000fe400030f16ff */
[----:B------:R-:W-:Y:S01]  /*e900*/  IADD3 R23, R19, c[0x0][0x198], RZ ;  /* 0x0000660013177a10 */ /* 0x000fe20007ffe0ff */
[----:B------:R-:W-:Y:S04]  /*e910*/  STS.128 [R170+0xc80], R32 ;  /* 0x000c8020aa007388 */ /* 0x000fe80000000c00 */
[----:B------:R-:W-:Y:S01]  /*e920*/  BAR.SYNC.DEFER_BLOCKING 0x0 ;  /* 0x0000000000007b1d */ /* 0x000fe20000010000 */
[----:B------:R-:W-:-:S02]  /*e930*/  LEA R20, P6, R23, R12, 0x2 ;  /* 0x0000000c17147211 */ /* 0x000fc400078c10ff */
[C---:B-1----:R-:W-:Y:S02]  /*e940*/  IADD3 R25, R209.reuse, 0x61, RZ ;  /* 0x00000061d1197810 */ /* 0x042fe40007ffe0ff */
[----:B------:R-:W-:Y:S01]  /*e950*/  IADD3 R26, R209, 0x62, RZ ;  /* 0x00000062d11a7810 */ /* 0x000fe20007ffe0ff */
[----:B------:R-:W-:Y:S01]  /*e960*/  @P5 STG.E [R14.64], R44 ;  /* 0x0000002c0e005986 */ /* 0x000fe2000c101904 */
[----:B------:R-:W-:Y:S02]  /*e970*/  ISETP.LT.AND P5, PT, R21, c[0x0][0x17c], !P0 ;  /* 0x00005f0015007a0c */ /* 0x000fe400047a1270 */
[----:B------:R-:W-:Y:S01]  /*e980*/  LEA.HI.X.SX32 R21, R23, R13, 0x2, P6 ;  /* 0x0000000d17157211 */ /* 0x000fe200030f16ff */
[----:B------:R1:W-:Y:S01]  /*e990*/  @P1 STG.E [R16.64], R45 ;  /* 0x0000002d10001986 */ /* 0x0003e2000c101904 */
[----:B------:R-:W-:Y:S02]  /*e9a0*/  LEA R18, P1, R19, R12, 0x2 ;  /* 0x0000000c13127211 */ /* 0x000fe400078210ff */
[----:B------:R-:W-:-:S02]  /*e9b0*/  IADD3 R23, R23, c[0x0][0x198], RZ ;  /* 0x0000660017177a10 */ /* 0x000fc40007ffe0ff */
[----:B------:R-:W-:Y:S02]  /*e9c0*/  LEA.HI.X.SX32 R19, R19, R13, 0x2, P1 ;  /* 0x0000000d13137211 */ /* 0x000fe400008f16ff */
[----:B------:R-:W-:Y:S02]  /*e9d0*/  IADD3 R24, R23, c[0x0][0x198], RZ ;  /* 0x0000660017187a10 */ /* 0x000fe40007ffe0ff */
[----:B------:R-:W-:Y:S01]  /*e9e0*/  ISETP.LT.AND P1, PT, R22, c[0x0][0x17c], !P0 ;  /* 0x00005f0016007a0c */ /* 0x000fe20004721270 */
[----:B---3--:R2:W-:Y:S01]  /*e9f0*/  @P4 STG.E [R18.64], R40 ;  /* 0x0000002812004986 */ /* 0x0085e2000c101904 */
[C---:B------:R-:W-:Y:S02]  /*ea00*/  IADD3 R22, R209.reuse, 0x8, RZ ;  /* 0x00000008d1167810 */ /* 0x040fe40007ffe0ff */
[----:B-1----:R-:W-:Y:S01]  /*ea10*/  IADD3 R17, R209, 0x7, RZ ;  /* 0x00000007d1117810 */ /* 0x002fe20007ffe0ff */
[----:B------:R1:W-:Y:S01]  /*ea20*/  @P2 STG.E [R20.64], R41 ;  /* 0x0000002914002986 */ /* 0x0003e2000c101904 */
[----:B------:R-:W-:-:S02]  /*ea30*/  LEA R14, P2, R23, R12, 0x2 ;  /* 0x0000000c170e7211 */ /* 0x000fc400078410ff */
[C---:B------:R-:W-:Y:S02]  /*ea40*/  LEA R16, P6, R24.reuse, R12, 0x2 ;  /* 0x0000000c18107211 */ /* 0x040fe400078c10ff */
[-C--:B------:R-:W-:Y:S02]  /*ea50*/  LEA.HI.X.SX32 R15, R23, R13.reuse, 0x2, P2 ;  /* 0x0000000d170f7211 */ /* 0x080fe400010f16ff */
[C---:B------:R-:W-:Y:S02]  /*ea60*/  IADD3 R23, R24.reuse, c[0x0][0x198], RZ ;  /* 0x0000660018177a10 */ /* 0x040fe40007ffe0ff */
[----:B------:R-:W-:Y:S01]  /*ea70*/  ISETP.LT.AND P4, PT, R17, c[0x0][0x17c], !P0 ;  /* 0x00005f0011007a0c */ /* 0x000fe20004781270 */
[----:B----4-:R3:W-:Y:S01]  /*ea80*/  @P3 STG.E [R14.64], R36 ;  /* 0x000000240e003986 */ /* 0x0107e2000c101904 */
[----:B------:R-:W-:Y:S02]  /*ea90*/  LEA.HI.X.SX32 R17, R24, R13, 0x2, P6 ;  /* 0x0000000d18117211 */ /* 0x000fe400030f16ff */
[----:B------:R-:W-:-:S02]  /*eaa0*/  IADD3 R24, R23, c[0x0][0x198], RZ ;  /* 0x0000660017187a10 */ /* 0x000fc40007ffe0ff */
[-C--:B--2---:R-:W-:Y:S01]  /*eab0*/  LEA R18, P3, R23, R12.reuse, 0x2 ;  /* 0x0000000c17127211 */ /* 0x084fe200078610ff */
[----:B------:R2:W-:Y:S01]  /*eac0*/  @P5 STG.E [R16.64], R37 ;  /* 0x0000002510005986 */ /* 0x0005e2000c101904 */
[----:B-1----:R-:W-:Y:S02]  /*ead0*/  IADD3 R21, R209, 0x9, RZ ;  /* 0x00000009d1157810 */ /* 0x002fe40007ffe0ff */
[C---:B------:R-:W-:Y:S02]  /*eae0*/  LEA R20, P6, R24.reuse, R12, 0x2 ;  /* 0x0000000c18147211 */ /* 0x040fe400078c10ff */
[-C--:B------:R-:W-:Y:S02]  /*eaf0*/  LEA.HI.X.SX32 R19, R23, R13.reuse, 0x2, P3 ;  /* 0x0000000d17137211 */ /* 0x080fe400018f16ff */
[----:B------:R-:W-:Y:S02]  /*eb00*/  ISETP.LT.AND P5, PT, R21, c[0x0][0x17c], !P0 ;  /* 0x00005f0015007a0c */ /* 0x000fe400047a1270 */
[C---:B------:R-:W-:Y:S01]  /*eb10*/  LEA.HI.X.SX32 R21, R24.reuse, R13, 0x2, P6 ;  /* 0x0000000d18157211 */ /* 0x040fe200030f16ff */
[----:B-----5:R1:W-:Y:S01]  /*eb20*/  @P1 STG.E [R18.64], R64 ;  /* 0x0000004012001986 */ /* 0x0203e2000c101904 */
[----:B------:R-:W-:-:S02]  /*eb30*/  IADD3 R24, R24, c[0x0][0x198], RZ ;  /* 0x0000660018187a10 */ /* 0x000fc40007ffe0ff */
[----:B------:R-:W-:Y:S01]  /*eb40*/  ISETP.LT.AND P2, PT, R22, c[0x0][0x17c], !P0 ;  /* 0x00005f0016007a0c */ /* 0x000fe20004741270 */
[----:B------:R4:W-:Y:S01]  /*eb50*/  @P4 STG.E [R20.64], R65 ;  /* 0x0000004114004986 */ /* 0x0009e2000c101904 */
[C---:B------:R-:W-:Y:S02]  /*eb60*/  IADD3 R23, R24.reuse, c[0x0][0x198], RZ ;  /* 0x0000660018177a10 */ /* 0x040fe40007ffe0ff */
[-C--:B---3--:R-:W-:Y:S02]  /*eb70*/  LEA R14, P1, R24, R12.reuse, 0x2 ;  /* 0x0000000c180e7211 */ /* 0x088fe400078210ff */
[C---:B--2---:R-:W-:Y:S02]  /*eb80*/  IADD3 R17, R209.reuse, 0xb, RZ ;  /* 0x0000000bd1117810 */ /* 0x044fe40007ffe0ff */
[----:B------:R-:W-:Y:S02]  /*eb90*/  IADD3 R22, R209, 0xa, RZ ;  /* 0x0000000ad1167810 */ /* 0x000fe40007ffe0ff */
[----:B------:R-:W-:-:S02]  /*eba0*/  LEA R16, P6, R23, R12, 0x2 ;  /* 0x0000000c17107211 */ /* 0x000fc400078c10ff */
[-C--:B------:R-:W-:Y:S02]  /*ebb0*/  LEA.HI.X.SX32 R15, R24, R13.reuse, 0x2, P1 ;  /* 0x0000000d180f7211 */ /* 0x080fe400008f16ff */
[----:B------:R-:W-:Y:S02]  /*ebc0*/  IADD3 R24, R23, c[0x0][0x198], RZ ;  /* 0x0000660017187a10 */ /* 0x000fe40007ffe0ff */
[----:B------:R-:W-:Y:S01]  /*ebd0*/  ISETP.LT.AND P4, PT, R17, c[0x0][0x17c], !P0 ;  /* 0x00005f0011007a0c */ /* 0x000fe20004781270 */
[----:B------:R2:W-:Y:S01]  /*ebe0*/  @P2 STG.E [R14.64], R60 ;  /* 0x0000003c0e002986 */ /* 0x0005e2000c101904 */
[----:B------:R-:W-:Y:S02]  /*ebf0*/  ISETP.LT.AND P3, PT, R22, c[0x0][0x17c], !P0 ;  /* 0x00005f0016007a0c */ /* 0x000fe40004761270 */
[----:B------:R-:W-:Y:S02]  /*ec00*/  LEA.HI.X.SX32 R17, R23, R13, 0x2, P6 ;  /* 0x0000000d17117211 */ /* 0x000fe400030f16ff */
[----:B------:R-:W-:-:S02]  /*ec10*/  IADD3 R23, R24, c[0x0][0x198], RZ ;  /* 0x0000660018177a10 */ /* 0x000fc40007ffe0ff */
[CC--:B-1----:R-:W-:Y:S01]  /*ec20*/  LEA R18, P2, R24.reuse, R12.reuse, 0x2 ;  /* 0x0000000c18127211 */ /* 0x0c2fe200078410ff */
[----:B------:R1:W-:Y:S01]  /*ec30*/  @P5 STG.E [R16.64], R61 ;  /* 0x0000003d10005986 */ /* 0x0003e2000c101904 */
[----:B----4-:R-:W-:Y:S02]  /*ec40*/  IADD3 R21, R209, 0xd, RZ ;  /* 0x0000000dd1157810 */ /* 0x010fe40007ffe0ff */
[----:B------:R-:W-:Y:S02]  /*ec50*/  LEA R20, P6, R23, R12, 0x2 ;  /* 0x0000000c17147211 */ /* 0x000fe400078c10ff */
[----:B------:R-:W-:Y:S02]  /*ec60*/  IADD3 R22, R209, 0xc, RZ ;  /* 0x0000000cd1167810 */ /* 0x000fe40007ffe0ff */
[----:B------:R-:W-:Y:S02]  /*ec70*/  LEA.HI.X.SX32 R19, R24, R13, 0x2, P2 ;  /* 0x0000000d18137211 */ /* 0x000fe400010f16ff */
[----:B------:R-:W-:-:S02]  /*ec80*/  ISETP.LT.AND P5, PT, R21, c[0x0][0x17c], !P0 ;  /* 0x00005f0015007a0c */ /* 0x000fc400047a1270 */
[C---:B------:R-:W-:Y:S01]  /*ec90*/  LEA.HI.X.SX32 R21, R23.reuse, R13, 0x2, P6 ;  /* 0x0000000d17157211 */ /* 0x040fe200030f16ff */
[----:B------:R3:W-:Y:S01]  /*eca0*/  @P3 STG.E [R18.64], R56 ;  /* 0x0000003812003986 */ /* 0x0007e2000c101904 */
[----:B------:R-:W-:Y:S02]  /*ecb0*/  IADD3 R23, R23, c[0x0][0x198], RZ ;  /* 0x0000660017177a10 */ /* 0x000fe40007ffe0ff */
[----:B------:R-:W-:Y:S01]  /*ecc0*/  ISETP.LT.AND P1, PT, R22, c[0x0][0x17c], !P0 ;  /* 0x00005f0016007a0c */ /* 0x000fe20004721270 */
[----:B------:R4:W-:Y:S01]  /*ecd0*/  @P4 STG.E [R20.64], R57 ;  /* 0x0000003914004986 */ /* 0x0009e2000c101904 */
[C---:B------:R-:W-:Y:S02]  /*ece0*/  IADD3 R24, R23.reuse, c[0x0][0x198], RZ ;  /* 0x0000660017187a10 */ /* 0x040fe40007ffe0ff */
[----:B--2---:R-:W-:Y:S02]  /*ecf0*/  LEA R14, P3, R23, R12, 0x2 ;  /* 0x0000000c170e7211 */ /* 0x004fe400078610ff */
[----:B-1----:R-:W-:-:S02]  /*ed00*/  IADD3 R17, R209, 0xf, RZ ;  /* 0x0000000fd1117810 */ /* 0x002fc40007ffe0ff */
[----:B------:R-:W-:Y:S02]  /*ed10*/  IADD3 R22, R209, 0xe, RZ ;  /* 0x0000000ed1167810 */ /* 0x000fe40007ffe0ff */
[C---:B------:R-:W-:Y:S02]  /*ed20*/  LEA R16, P6, R24.reuse, R12, 0x2 ;  /* 0x0000000c18107211 */ /* 0x040fe400078c10ff */
[----:B------:R-:W-:Y:S02]  /*ed30*/  LEA.HI.X.SX32 R15, R23, R13, 0x2, P3 ;  /* 0x0000000d170f7211 */ /* 0x000fe400018f16ff */
[----:B------:R-:W-:Y:S02]  /*ed40*/  IADD3 R23, R24, c[0x0][0x198], RZ ;  /* 0x0000660018177a10 */ /* 0x000fe40007ffe0ff */
[----:B------:R-:W-:Y:S01]  /*ed50*/  ISETP.LT.AND P4, PT, R17, c[0x0][0x17c], !P0 ;  /* 0x00005f0011007a0c */ /* 0x000fe20004781270 */
[----:B------:R1:W-:Y:S01]  /*ed60*/  @P1 STG.E [R14.64], R52 ;  /* 0x000000340e001986 */ /* 0x0003e2000c101904 */
[----:B------:R-:W-:-:S02]  /*ed70*/  ISETP.LT.AND P2, PT, R22, c[0x0][0x17c], !P0 ;  /* 0x00005f0016007a0c */ /* 0x000fc40004741270 */
[----:B------:R-:W-:Y:S02]  /*ed80*/  LEA.HI.X.SX32 R17, R24, R13, 0x2, P6 ;  /* 0x0000000d18117211 */ /* 0x000fe400030f16ff */
[C---:B------:R-:W-:Y:S02]  /*ed90*/  IADD3 R24, R23.reuse, c[0x0][0x198], RZ ;  /* 0x0000660017187a10 */ /* 0x040fe40007ffe0ff */
[-C--:B---3--:R-:W-:Y:S01]  /*eda0*/  LEA R18, P1, R23, R12.reuse, 0x2 ;  /* 0x0000000c17127211 */ /* 0x088fe200078210ff */
[----:B------:R2:W-:Y:S01]  /*edb0*/  @P5 STG.E [R16.64], R53 ;  /* 0x0000003510005986 */ /* 0x0005e2000c101904 */
[C---:B----4-:R-:W-:Y:S02]  /*edc0*/  IADD3 R21, R209.reuse, 0x11, RZ ;  /* 0x00000011d1157810 */ /* 0x050fe40007ffe0ff */
[----:B------:R-:W-:Y:S02]  /*edd0*/  LEA R20, P6, R24, R12, 0x2 ;  /* 0x0000000c18147211 */ /* 0x000fe400078c10ff */
[----:B------:R-:W-:-:S02]  /*ede0*/  IADD3 R22, R209, 0x10, RZ ;  /* 0x00000010d1167810 */ /* 0x000fc40007ffe0ff */
[-C--:B------:R-:W-:Y:S02]  /*edf0*/  LEA.HI.X.SX32 R19, R23, R13.reuse, 0x2, P1 ;  /* 0x0000000d17137211 */ /* 0x080fe400008f16ff */
[----:B------:R-:W-:Y:S02]  /*ee00*/  ISETP.LT.AND P5, PT, R21, c[0x0][0x17c], !P0 ;  /* 0x00005f0015007a0c */ /* 0x000fe400047a1270 */
[C---:B------:R-:W-:Y:S01]  /*ee10*/  LEA.HI.X.SX32 R21, R24.reuse, R13, 0x2, P6 ;  /* 0x0000000d18157211 */ /* 0x040fe200030f16ff */
[----:B------:R3:W-:Y:S01]  /*ee20*/  @P2 STG.E [R18.64], R48 ;  /* 0x0000003012002986 */ /* 0x0007e2000c101904 */
[----:B------:R-:W-:Y:S02]  /*ee30*/  IADD3 R24, R24, c[0x0][0x198], RZ ;  /* 0x0000660018187a10 */ /* 0x000fe40007ffe0ff */
[----:B------:R-:W-:Y:S01]  /*ee40*/  ISETP.LT.AND P3, PT, R22, c[0x0][0x17c], !P0 ;  /* 0x00005f0016007a0c */ /* 0x000fe20004761270 */
[----:B------:R4:W-:Y:S01]  /*ee50*/  @P4 STG.E [R20.64], R49 ;  /* 0x0000003114004986 */ /* 0x0009e2000c101904 */
[----:B------:R-:W-:-:S02]  /*ee60*/  IADD3 R23, R24, c[0x0][0x198], RZ ;  /* 0x0000660018177a10 */ /* 0x000fc40007ffe0ff */
[CC--:B-1----:R-:W-:Y:S02]  /*ee70*/  LEA R14, P2, R24.reuse, R12.reuse, 0x2 ;  /* 0x0000000c180e7211 */ /* 0x0c2fe400078410ff */
[C---:B--2---:R-:W-:Y:S02]  /*ee80*/  IADD3 R17, R209.reuse, 0x13, RZ ;  /* 0x00000013d1117810 */ /* 0x044fe40007ffe0ff */
[----:B------:R-:W-:Y:S02]  /*ee90*/  IADD3 R22, R209, 0x12, RZ ;  /* 0x00000012d1167810 */ /* 0x000fe40007ffe0ff */
[C---:B------:R-:W-:Y:S02]  /*eea0*/  LEA R16, P6, R23.reuse, R12, 0x2 ;  /* 0x0000000c17107211 */ /* 0x040fe400078c10ff */
[----:B------:R-:W-:Y:S02]  /*eeb0*/  LEA.HI.X.SX32 R15, R24, R13, 0x2, P2 ;  /* 0x0000000d180f7211 */ /* 0x000fe400010f16ff */
[----:B------:R-:W-:-:S02]  /*eec0*/  IADD3 R24, R23, c[0x0][0x198], RZ ;  /* 0x0000660017187a10 */ /* 0x000fc40007ffe0ff */
[----:B------:R-:W-:Y:S01]  /*eed0*/  ISETP.LT.AND P4, PT, R17, c[0x0][0x17c], !P0 ;  /* 0x00005f0011007a0c */ /* 0x000fe20004781270 */
[----:B------:R1:W-:Y:S01]  /*eee0*/  @P3 STG.E [R14.64], R46 ;  /* 0x0000002e0e003986 */ /* 0x0003e2000c101904 */
[----:B------:R-:W-:Y:S02]  /*eef0*/  ISETP.LT.AND P1, PT, R22, c[0x0][0x17c], !P0 ;  /* 0x00005f0016007a0c */ /* 0x000fe40004721270 */
[----:B------:R-:W-:Y:S02]  /*ef00*/  LEA.HI.X.SX32 R17, R23, R13, 0x2, P6 ;  /* 0x0000000d17117211 */ /* 0x000fe400030f16ff */
[C---:B------:R-:W-:Y:S02]  /*ef10*/  IADD3 R23, R24.reuse, c[0x0][0x198], RZ ;  /* 0x0000660018177a10 */ /* 0x040fe40007ffe0ff */
[----:B---3--:R-:W-:Y:S01]  /*ef20*/  LEA R18, P3, R24, R12, 0x2 ;  /* 0x0000000c18127211 */ /* 0x008fe200078610ff */
[----:B------:R2:W-:Y:S01]  /*ef30*/  @P5 STG.E [R16.64], R47 ;  /* 0x0000002f10005986 */ /* 0x0005e2000c101904 */
[----:B----4-:R-:W-:-:S02]  /*ef40*/  IADD3 R21, R209, 0x15, RZ ;  /* 0x00000015d1157810 */ /* 0x010fc40007ffe0ff */
[----:B------:R-:W-:Y:S02]  /*ef50*/  LEA R20, P6, R23, R12, 0x2 ;  /* 0x0000000c17147211 */ /* 0x000fe400078c10ff */
[----:B------:R-:W-:Y:S02]  /*ef60*/  IADD3 R22, R209, 0x14, RZ ;  /* 0x00000014d1167810 */ /* 0x000fe40007ffe0ff */
[-C--:B------:R-:W-:Y:S02]  /*ef70*/  LEA.HI.X.SX32 R19, R24, R13.reuse, 0x2, P3 ;  /* 0x0000000d18137211 */ /* 0x080fe400018f16ff */
[----:B------:R-:W-:Y:S02]  /*ef80*/  ISETP.LT.AND P5, PT, R21, c[0x0][0x17c], !P0 ;  /* 0x00005f0015007a0c */ /* 0x000fe400047a1270 */
[C---:B------:R-:W-:Y:S01]  /*ef90*/  LEA.HI.X.SX32 R21, R23.reuse, R13, 0x2, P6 ;  /* 0x0000000d17157211 */ /* 0x040fe200030f16ff */
[----:B------:R3:W-:Y:S01]  /*efa0*/  @P1 STG.E [R18.64], R42 ;  /* 0x0000002a12001986 */ /* 0x0007e2000c101904 */
[----:B------:R-:W-:-:S02]  /*efb0*/  IADD3 R23, R23, c[0x0][0x198], RZ ;  /* 0x0000660017177a10 */ /* 0x000fc40007ffe0ff */
[----:B------:R-:W-:Y:S01]  /*efc0*/  ISETP.LT.AND P2, PT, R22, c[0x0][0x17c], !P0 ;  /* 0x00005f0016007a0c */ /* 0x000fe20004741270 */
[----:B------:R4:W-:Y:S01]  /*efd0*/  @P4 STG.E [R20.64], R43 ;  /* 0x0000002b14004986 */ /* 0x0009e2000c101904 */
[C---:B------:R-:W-:Y:S02]  /*efe0*/  IADD3 R24, R23.reuse, c[0x0][0x198], RZ ;  /* 0x0000660017187a10 */ /* 0x040fe40007ffe0ff */
[-C--:B-1----:R-:W-:Y:S02]  /*eff0*/  LEA R14, P1, R23, R12.reuse, 0x2 ;  /* 0x0000000c170e7211 */ /* 0x082fe400078210ff */
        /* <DEDUP_REMOVED lines=10> */
[-C--:B---3--:R-:W-:Y:S01]  /*f0a0*/  LEA R18, P2, R23, R12.reuse, 0x2 ;  /* 0x0000000c17127211 */ /* 0x088fe200078410ff */
[----:B------:R2:W-:Y:S01]  /*f0b0*/  @P5 STG.E [R16.64], R39 ;  /* 0x0000002710005986 */ /* 0x0005e2000c101904 */
[C---:B----4-:R-:W-:Y:S02]  /*f0c0*/  IADD3 R21, R209.reuse, 0x19, RZ ;  /* 0x00000019d1157810 */ /* 0x050fe40007ffe0ff */
        /* <DEDUP_REMOVED lines=10> */
[----:B-1----:R-:W-:Y:S02]  /*f170*/  LEA R14, P3, R24, R12, 0x2 ;  /* 0x0000000c180e7211 */ /* 0x002fe400078610ff */
[----:B--2---:R-:W-:-:S02]  /*f180*/  IADD3 R17, R209, 0x1b, RZ ;  /* 0x0000001bd1117810 */ /* 0x004fc40007ffe0ff */
        /* <DEDUP_REMOVED lines=11> */
[----:B----4-:R-:W-:Y:S02]  /*f240*/  IADD3 R21, R209, 0x1d, RZ ;  /* 0x0000001dd1157810 */ /* 0x010fe40007ffe0ff */
        /* <DEDUP_REMOVED lines=10> */
[-C--:B-1----:R-:W-:Y:S02]  /*f2f0*/  LEA R14, P2, R23, R12.reuse, 0x2 ;  /* 0x0000000c170e7211 */ /* 0x082fe400078410ff */
        /* <DEDUP_REMOVED lines=13> */
[C---:B------:R-:W-:Y:S02]  /*f3d0*/  LEA R20, P6, R24.reuse, R12, 0x2 ;  /* 0x0000000c18147211 */ /* 0x040fe400078c10ff */
        /* <DEDUP_REMOVED lines=20> */
[CC--:B---3--:R-:W-:Y:S01]  /*f520*/  LEA R18, P2, R24.reuse, R12.reuse, 0x2 ;  /* 0x0000000c18127211 */ /* 0x0c8fe200078410ff */
        /* <DEDUP_REMOVED lines=237> */
[-C--:B------:R-:W-:Y:S02]  /*10400*/  LEA.HI.X.SX32 R17, R23, R13.reuse, 0x2, P6 ;  /* 0x0000000d17117211 */ /* 0x080fe400030f16ff */
[C---:B------:R-:W-:Y:S02]  /*10410*/  IADD3 R23, R24.reuse, c[0x0][0x198], RZ ;  /* 0x0000660018177a10 */ /* 0x040fe40007ffe0ff */
[CC--:B---3--:R-:W-:Y:S01]  /*10420*/  LEA R18, P1, R24.reuse, R12.reuse, 0x2 ;  /* 0x0000000c18127211 */ /* 0x0c8fe200078210ff */
[----:B------:R2:W-:Y:S01]  /*10430*/  @P5 STG.E [R16.64], R105 ;  /* 0x0000006910005986 */ /* 0x0005e2000c101904 */
[----:B----4-:R-:W-:Y:S02]  /*10440*/  IADD3 R21, R209, 0x4d, RZ ;  /* 0x0000004dd1157810 */ /* 0x010fe40007ffe0ff */
[----:B------:R-:W-:Y:S02]  /*10450*/  LEA R20, P6, R23, R12, 0x2 ;  /* 0x0000000c17147211 */ /* 0x000fe400078c10ff */
[----:B------:R-:W-:-:S02]  /*10460*/  LEA.HI.X.SX32 R19, R24, R13, 0x2, P1 ;  /* 0x0000000d18137211 */ /* 0x000fc400008f16ff */
[----:B------:R-:W-:Y:S02]  /*10470*/  ISETP.LT.AND P5, PT, R21, c[0x0][0x17c], !P0 ;  /* 0x00005f0015007a0c */ /* 0x000fe400047a1270 */
[----:B------:R-:W-:Y:S01]  /*10480*/  IADD3 R22, R209, 0x4c, RZ ;  /* 0x0000004cd1167810 */ /* 0x000fe20007ffe0ff */
[----:B------:R-:W-:Y:S01]  /*10490*/  @P2 STG.E [R18.64], R100 ;  /* 0x0000006412002986 */ /* 0x000fe2000c101904 */
[C---:B------:R-:W-:Y:S02]  /*104a0*/  LEA.HI.X.SX32 R21, R23.reuse, R13, 0x2, P6 ;  /* 0x0000000d17157211 */ /* 0x040fe400030f16ff */
[----:B------:R-:W-:Y:S02]  /*104b0*/  IADD3 R23, R23, c[0x0][0x198], RZ ;  /* 0x0000660017177a10 */ /* 0x000fe40007ffe0ff */
[----:B------:R-:W-:Y:S01]  /*104c0*/  ISETP.LT.AND P3, PT, R22, c[0x0][0x17c], !P0 ;  /* 0x00005f0016007a0c */ /* 0x000fe20004761270 */
[----:B------:R3:W-:Y:S01]  /*104d0*/  @P4 STG.E [R20.64], R101 ;  /* 0x0000006514004986 */ /* 0x0007e2000c101904 */
[----:B------:R-:W-:-:S02]  /*104e0*/  IADD3 R24, R23, c[0x0][0x198], RZ ;  /* 0x0000660017187a10 */ /* 0x000fc40007ffe0ff */
[-C--:B-1----:R-:W-:Y:S02]  /*104f0*/  LEA R14, P2, R23, R12.reuse, 0x2 ;  /* 0x0000000c170e7211 */ /* 0x082fe400078410ff */
[----:B--2---:R-:W-:Y:S02]  /*10500*/  IADD3 R17, R209, 0x4f, RZ ;  /* 0x0000004fd1117810 */ /* 0x004fe40007ffe0ff */
[C---:B------:R-:W-:Y:S02]  /*10510*/  LEA R16, P6, R24.reuse, R12, 0x2 ;  /* 0x0000000c18107211 */ /* 0x040fe400078c10ff */
[----:B------:R-:W-:Y:S02]  /*10520*/  LEA.HI.X.SX32 R15, R23, R13, 0x2, P2 ;  /* 0x0000000d170f7211 */ /* 0x000fe400010f16ff */
[----:B------:R-:W-:Y:S02]  /*10530*/  IADD3 R22, R209, 0x4e, RZ ;  /* 0x0000004ed1167810 */ /* 0x000fe40007ffe0ff */
[----:B------:R-:W-:Y:S01]  /*10540*/  IADD3 R23, R24, c[0x0][0x198], RZ ;  /* 0x0000660018177a10 */ /* 0x000fe20007ffe0ff */
[----:B------:R-:W-:Y:S01]  /*10550*/  @P3 STG.E [R14.64], R8 ;  /* 0x000000080e003986 */ /* 0x000fe2000c101904 */
[----:B------:R-:W-:-:S02]  /*10560*/  ISETP.LT.AND P4, PT, R17, c[0x0][0x17c], !P0 ;  /* 0x00005f0011007a0c */ /* 0x000fc40004781270 */
[----:B------:R-:W-:Y:S02]  /*10570*/  LEA.HI.X.SX32 R17, R24, R13, 0x2, P6 ;  /* 0x0000000d18117211 */ /* 0x000fe400030f16ff */
[----:B------:R-:W-:Y:S02]  /*10580*/  ISETP.LT.AND P1, PT, R22, c[0x0][0x17c], !P0 ;  /* 0x00005f0016007a0c */ /* 0x000fe40004721270 */
[----:B------:R-:W-:Y:S01]  /*10590*/  IADD3 R24, R23, c[0x0][0x198], RZ ;  /* 0x0000660017187a10 */ /* 0x000fe20007ffe0ff */
[----:B------:R1:W-:Y:S01]  /*105a0*/  @P5 STG.E [R16.64], R9 ;  /* 0x0000000910005986 */ /* 0x0003e2000c101904 */
[----:B---3--:R-:W-:Y:S02]  /*105b0*/  IADD3 R21, R209, 0x51, RZ ;  /* 0x00000051d1157810 */ /* 0x008fe40007ffe0ff */
[-C--:B------:R-:W-:Y:S02]  /*105c0*/  LEA R18, P3, R23, R12.reuse, 0x2 ;  /* 0x0000000c17127211 */ /* 0x080fe400078610ff */
[----:B------:R-:W-:-:S02]  /*105d0*/  LEA R20, P6, R24, R12, 0x2 ;  /* 0x0000000c18147211 */ /* 0x000fc400078c10ff */
[----:B------:R-:W-:Y:S02]  /*105e0*/  IADD3 R22, R209, 0x50, RZ ;  /* 0x00000050d1167810 */ /* 0x000fe40007ffe0ff */
[----:B------:R-:W-:Y:S02]  /*105f0*/  ISETP.LT.AND P5, PT, R21, c[0x0][0x17c], !P0 ;  /* 0x00005f0015007a0c */ /* 0x000fe400047a1270 */
[-C--:B------:R-:W-:Y:S02]  /*10600*/  LEA.HI.X.SX32 R19, R23, R13.reuse, 0x2, P3 ;  /* 0x0000000d17137211 */ /* 0x080fe400018f16ff */
[C---:B------:R-:W-:Y:S02]  /*10610*/  LEA.HI.X.SX32 R21, R24.reuse, R13, 0x2, P6 ;  /* 0x0000000d18157211 */ /* 0x040fe400030f16ff */
[----:B------:R-:W-:Y:S01]  /*10620*/  IADD3 R24, R24, c[0x0][0x198], RZ ;  /* 0x0000660018187a10 */ /* 0x000fe20007ffe0ff */
[----:B------:R2:W-:Y:S01]  /*10630*/  @P1 STG.E [R18.64], R4 ;  /* 0x0000000412001986 */ /* 0x0005e2000c101904 */
[----:B------:R-:W-:-:S02]  /*10640*/  ISETP.LT.AND P2, PT, R22, c[0x0][0x17c], !P0 ;  /* 0x00005f0016007a0c */ /* 0x000fc40004741270 */
[C---:B------:R-:W-:Y:S01]  /*10650*/  IADD3 R22, R209.reuse, 0x52, RZ ;  /* 0x00000052d1167810 */ /* 0x040fe20007ffe0ff */
[----:B------:R3:W-:Y:S01]  /*10660*/  @P4 STG.E [R20.64], R5 ;  /* 0x0000000514004986 */ /* 0x0007e2000c101904 */
[C---:B-1----:R-:W-:Y:S02]  /*10670*/  IADD3 R17, R24.reuse, c[0x0][0x198], RZ ;  /* 0x0000660018117a10 */ /* 0x042fe40007ffe0ff */
[----:B------:R-:W-:Y:S02]  /*10680*/  LEA R8, P1, R24, R12, 0x2 ;  /* 0x0000000c18087211 */ /* 0x000fe400078210ff */
[----:B------:R-:W-:Y:S02]  /*10690*/  ISETP.LT.AND P3, PT, R22, c[0x0][0x17c], !P0 ;  /* 0x00005f0016007a0c */ /* 0x000fe40004761270 */
[----:B------:R-:W-:Y:S02]  /*106a0*/  IADD3 R15, R209, 0x53, RZ ;  /* 0x00000053d10f7810 */ /* 0x000fe40007ffe0ff */
[----:B------:R-:W-:-:S02]  /*106b0*/  IADD3 R22, R17, c[0x0][0x198], RZ ;  /* 0x0000660011167a10 */ /* 0x000fc40007ffe0ff */
[----:B------:R-:W-:Y:S02]  /*106c0*/  LEA R14, P6, R17, R12, 0x2 ;  /* 0x0000000c110e7211 */ /* 0x000fe400078c10ff */
[-C--:B------:R-:W-:Y:S02]  /*106d0*/  LEA.HI.X.SX32 R9, R24, R13.reuse, 0x2, P1 ;  /* 0x0000000d18097211 */ /* 0x080fe400008f16ff */
[----:B------:R-:W-:Y:S02]  /*106e0*/  IADD3 R16, R209, 0x54, RZ ;  /* 0x00000054d1107810 */ /* 0x000fe40007ffe0ff */
[----:B------:R-:W-:Y:S01]  /*106f0*/  ISETP.LT.AND P4, PT, R15, c[0x0][0x17c], !P0 ;  /* 0x00005f000f007a0c */ /* 0x000fe20004781270 */
[----:B------:R-:W-:Y:S01]  /*10700*/  @P2 STG.E [R8.64], R122 ;  /* 0x0000007a08002986 */ /* 0x000fe2000c101904 */
[----:B--2---:R-:W-:Y:S02]  /*10710*/  IADD3 R19, R22, c[0x0][0x198], RZ ;  /* 0x0000660016137a10 */ /* 0x004fe40007ffe0ff */
[----:B------:R-:W-:-:S02]  /*10720*/  LEA.HI.X.SX32 R15, R17, R13, 0x2, P6 ;  /* 0x0000000d110f7211 */ /* 0x000fc400030f16ff */
[----:B------:R-:W-:Y:S02]  /*10730*/  ISETP.LT.AND P1, PT, R16, c[0x0][0x17c], !P0 ;  /* 0x00005f0010007a0c */ /* 0x000fe40004721270 */
[CC--:B------:R-:W-:Y:S01]  /*10740*/  LEA R4, P2, R22.reuse, R12.reuse, 0x2 ;  /* 0x0000000c16047211 */ /* 0x0c0fe200078410ff */
[----:B------:R1:W-:Y:S01]  /*10750*/  @P5 STG.E [R14.64], R123 ;  /* 0x0000007b0e005986 */ /* 0x0003e2000c101904 */
[----:B------:R-:W-:Y:S02]  /*10760*/  IADD3 R17, R209, 0x55, RZ ;  /* 0x00000055d1117810 */ /* 0x000fe40007ffe0ff */
[----:B------:R-:W-:Y:S02]  /*10770*/  LEA R16, P6, R19, R12, 0x2 ;  /* 0x0000000c13107211 */ /* 0x000fe400078c10ff */
[----:B---3--:R-:W-:Y:S02]  /*10780*/  LEA.HI.X.SX32 R5, R22, R13, 0x2, P2 ;  /* 0x0000000d16057211 */ /* 0x008fe400010f16ff */
[----:B------:R-:W-:-:S02]  /*10790*/  ISETP.LT.AND P5, PT, R17, c[0x0][0x17c], !P0 ;  /* 0x00005f0011007a0c */ /* 0x000fc400047a1270 */
[C---:B------:R-:W-:Y:S01]  /*107a0*/  LEA.HI.X.SX32 R17, R19.reuse, R13, 0x2, P6 ;  /* 0x0000000d13117211 */ /* 0x040fe200030f16ff */
[----:B------:R-:W-:Y:S01]  /*107b0*/  @P3 STG.E [R4.64], R118 ;  /* 0x0000007604003986 */ /* 0x000fe2000c101904 */
[----:B------:R-:W-:Y:S02]  /*107c0*/  IADD3 R19, R19, c[0x0][0x198], RZ ;  /* 0x0000660013137a10 */ /* 0x000fe40007ffe0ff */
[----:B-1----:R-:W-:Y:S01]  /*107d0*/  IADD3 R15, R209, 0x57, RZ ;  /* 0x00000057d10f7810 */ /* 0x002fe20007ffe0ff */
[----:B------:R1:W-:Y:S01]  /*107e0*/  @P4 STG.E [R16.64], R119 ;  /* 0x0000007710004986 */ /* 0x0003e2000c101904 */
[C---:B------:R-:W-:Y:S02]  /*107f0*/  IADD3 R20, R19.reuse, c[0x0][0x198], RZ ;  /* 0x0000660013147a10 */ /* 0x040fe40007ffe0ff */
[-C--:B------:R-:W-:Y:S02]  /*10800*/  LEA R8, P3, R19, R12.reuse, 0x2 ;  /* 0x0000000c13087211 */ /* 0x080fe400078610ff */
[----:B------:R-:W-:-:S02]  /*10810*/  LEA R14, P6, R20, R12, 0x2 ;  /* 0x0000000c140e7211 */ /* 0x000fc400078c10ff */
[-C--:B------:R-:W-:Y:S02]  /*10820*/  LEA.HI.X.SX32 R9, R19, R13.reuse, 0x2, P3 ;  /* 0x0000000d13097211 */ /* 0x080fe400018f16ff */
[----:B------:R-:W-:Y:S02]  /*10830*/  IADD3 R18, R209, 0x56, RZ ;  /* 0x00000056d1127810 */ /* 0x000fe40007ffe0ff */
[C---:B------:R-:W-:Y:S01]  /*10840*/  IADD3 R19, R20.reuse, c[0x0][0x198], RZ ;  /* 0x0000660014137a10 */ /* 0x040fe20007ffe0ff */
[----:B------:R2:W-:Y:S01]  /*10850*/  @P1 STG.E [R8.64], R114 ;  /* 0x0000007208001986 */ /* 0x0005e2000c101904 */
[----:B------:R-:W-:Y:S02]  /*10860*/  ISETP.LT.AND P4, PT, R15, c[0x0][0x17c], !P0 ;  /* 0x00005f000f007a0c */ /* 0x000fe40004781270 */
[----:B------:R-:W-:Y:S02]  /*10870*/  LEA.HI.X.SX32 R15, R20, R13, 0x2, P6 ;  /* 0x0000000d140f7211 */ /* 0x000fe400030f16ff */
[----:B------:R-:W-:-:S02]  /*10880*/  ISETP.LT.AND P2, PT, R18, c[0x0][0x17c], !P0 ;  /* 0x00005f0012007a0c */ /* 0x000fc40004741270 */
[----:B------:R-:W-:Y:S01]  /*10890*/  IADD3 R20, R19, c[0x0][0x198], RZ ;  /* 0x0000660013147a10 */ /* 0x000fe20007ffe0ff */
[----:B------:R3:W-:Y:S01]  /*108a0*/  @P5 STG.E [R14.64], R115 ;  /* 0x000000730e005986 */ /* 0x0007e2000c101904 */
[----:B-1----:R-:W-:Y:S02]  /*108b0*/  IADD3 R17, R209, 0x59, RZ ;  /* 0x00000059d1117810 */ /* 0x002fe40007ffe0ff */
[-C--:B------:R-:W-:Y:S02]  /*108c0*/  LEA R4, P1, R19, R12.reuse, 0x2 ;  /* 0x0000000c13047211 */ /* 0x080fe400078210ff */
[----:B------:R-:W-:Y:S02]  /*108d0*/  LEA R16, P6, R20, R12, 0x2 ;  /* 0x0000000c14107211 */ /* 0x000fe400078c10ff */
[----:B------:R-:W-:Y:S02]  /*108e0*/  IADD3 R18, R209, 0x58, RZ ;  /* 0x00000058d1127810 */ /* 0x000fe40007ffe0ff */
[----:B------:R-:W-:-:S02]  /*108f0*/  ISETP.LT.AND P5, PT, R17, c[0x0][0x17c], !P0 ;  /* 0x00005f0011007a0c */ /* 0x000fc400047a1270 */
[-C--:B------:R-:W-:Y:S02]  /*10900*/  LEA.HI.X.SX32 R5, R19, R13.reuse, 0x2, P1 ;  /* 0x0000000d13057211 */ /* 0x080fe400008f16ff */
[C---:B------:R-:W-:Y:S02]  /*10910*/  LEA.HI.X.SX32 R17, R20.reuse, R13, 0x2, P6 ;  /* 0x0000000d14117211 */ /* 0x040fe400030f16ff */
[----:B------:R-:W-:Y:S01]  /*10920*/  IADD3 R20, R20, c[0x0][0x198], RZ ;  /* 0x0000660014147a10 */ /* 0x000fe20007ffe0ff */
[----:B------:R1:W-:Y:S01]  /*10930*/  @P2 STG.E [R4.64], R110 ;  /* 0x0000006e04002986 */ /* 0x0003e2000c101904 */
[----:B------:R-:W-:Y:S02]  /*10940*/  ISETP.LT.AND P3, PT, R18, c[0x0][0x17c], !P0 ;  /* 0x00005f0012007a0c */ /* 0x000fe40004761270 */
[----:B------:R-:W-:Y:S01]  /*10950*/  IADD3 R18, R209, 0x5a, RZ ;  /* 0x0000005ad1127810 */ /* 0x000fe20007ffe0ff */
[----:B------:R4:W-:Y:S01]  /*10960*/  @P4 STG.E [R16.64], R111 ;  /* 0x0000006f10004986 */ /* 0x0009e2000c101904 */
[----:B------:R-:W-:-:S02]  /*10970*/  IADD3 R19, R20, c[0x0][0x198], RZ ;  /* 0x0000660014137a10 */ /* 0x000fc40007ffe0ff */
[----:B--2---:R-:W-:Y:S02]  /*10980*/  LEA R8, P2, R20, R12, 0x2 ;  /* 0x0000000c14087211 */ /* 0x004fe400078410ff */
[----:B------:R-:W-:Y:S02]  /*10990*/  ISETP.LT.AND P1, PT, R18, c[0x0][0x17c], !P0 ;  /* 0x00005f0012007a0c */ /* 0x000fe40004721270 */
[----:B------:R-:W-:Y:S02]  /*109a0*/  IADD3 R18, R209, 0x5c, RZ ;  /* 0x0000005cd1127810 */ /* 0x000fe40007ffe0ff */
[----:B------:R-:W-:Y:S02]  /*109b0*/  IADD3 R21, R19, c[0x0][0x198], RZ ;  /* 0x0000660013157a10 */ /* 0x000fe40007ffe0ff */
[----:B---3--:R-:W-:Y:S02]  /*109c0*/  IADD3 R15, R209, 0x5b, RZ ;  /* 0x0000005bd10f7810 */ /* 0x008fe40007ffe0ff */
[----:B------:R-:W-:-:S02]  /*109d0*/  LEA.HI.X.SX32 R9, R20, R13, 0x2, P2 ;  /* 0x0000000d14097211 */ /* 0x000fc400010f16ff */
[-C--:B------:R-:W-:Y:S02]  /*109e0*/  LEA R14, P6, R19, R12.reuse, 0x2 ;  /* 0x0000000c130e7211 */ /* 0x080fe400078c10ff */
[----:B------:R-:W-:Y:S01]  /*109f0*/  ISETP.LT.AND P2, PT, R18, c[0x0][0x17c], !P0 ;  /* 0x00005f0012007a0c */ /* 0x000fe20004741270 */
[----:B------:R2:W-:Y:S01]  /*10a00*/  @P3 STG.E [R8.64], R106 ;  /* 0x0000006a08003986 */ /* 0x0005e2000c101904 */
[----:B------:R-:W-:Y:S02]  /*10a10*/  IADD3 R18, R21, c[0x0][0x198], RZ ;  /* 0x0000660015127a10 */ /* 0x000fe40007ffe0ff */
[----:B------:R-:W-:Y:S02]  /*10a20*/  ISETP.LT.AND P4, PT, R15, c[0x0][0x17c], !P0 ;  /* 0x00005f000f007a0c */ /* 0x000fe40004781270 */
[----:B------:R-:W-:Y:S02]  /*10a30*/  LEA.HI.X.SX32 R15, R19, R13, 0x2, P6 ;  /* 0x0000000d130f7211 */ /* 0x000fe400030f16ff */
[----:B-1----:R-:W-:-:S02]  /*10a40*/  LEA R4, P3, R21, R12, 0x2 ;  /* 0x0000000c15047211 */ /* 0x002fc400078610ff */
[C---:B----4-:R-:W-:Y:S01]  /*10a50*/  IADD3 R17, R209.reuse, 0x5d, RZ ;  /* 0x0000005dd1117810 */ /* 0x050fe20007ffe0ff */
[----:B------:R1:W-:Y:S01]  /*10a60*/  @P5 STG.E [R14.64], R107 ;  /* 0x0000006b0e005986 */ /* 0x0003e2000c101904 */
[----:B------:R-:W-:Y:S02]  /*10a70*/  IADD3 R16, R209, 0x5e, RZ ;  /* 0x0000005ed1107810 */ /* 0x000fe40007ffe0ff */
[C---:B------:R-:W-:Y:S02]  /*10a80*/  LEA R20, P6, R18.reuse, R12, 0x2 ;  /* 0x0000000c12147211 */ /* 0x040fe400078c10ff */
[----:B--2---:R-:W-:Y:S02]  /*10a90*/  IADD3 R9, R18, c[0x0][0x198], RZ ;  /* 0x0000660012097a10 */ /* 0x004fe40007ffe0ff */
[----:B------:R-:W-:Y:S02]  /*10aa0*/  LEA.HI.X.SX32 R5, R21, R13, 0x2, P3 ;  /* 0x0000000d15057211 */ /* 0x000fe400018f16ff */
[----:B------:R-:W-:-:S02]  /*10ab0*/  ISETP.LT.AND P5, PT, R17, c[0x0][0x17c], !P0 ;  /* 0x00005f0011007a0c */ /* 0x000fc400047a1270 */
[----:B------:R-:W-:Y:S01]  /*10ac0*/  LEA.HI.X.SX32 R21, R18, R13, 0x2, P6 ;  /* 0x0000000d12157211 */ /* 0x000fe200030f16ff */
[----:B------:R2:W-:Y:S01]  /*10ad0*/  @P1 STG.E [R4.64], R102 ;  /* 0x0000006604001986 */ /* 0x0005e2000c101904 */
[----:B------:R-:W-:Y:S02]  /*10ae0*/  ISETP.LT.AND P3, PT, R16, c[0x0][0x17c], !P0 ;  /* 0x00005f0010007a0c */ /* 0x000fe40004761270 */
[C---:B------:R-:W-:Y:S01]  /*10af0*/  IADD3 R23, R9.reuse, c[0x0][0x198], RZ ;  /* 0x0000660009177a10 */ /* 0x040fe20007ffe0ff */
[----:B------:R-:W3:Y:S01]  /*10b00*/  LDS.128 R16, [R168] ;  /* 0x00000000a8107984 */ /* 0x000ee20000000c00 */
[----:B------:R-:W-:Y:S02]  /*10b10*/  LEA R8, P1, R9, R12, 0x2 ;  /* 0x0000000c09087211 */ /* 0x000fe400078210ff */
[C---:B-1----:R-:W-:Y:S01]  /*10b20*/  IADD3 R15, R209.reuse, 0x5f, RZ ;  /* 0x0000005fd10f7810 */ /* 0x042fe20007ffe0ff */
[----:B------:R-:W-:Y:S01]  /*10b30*/  @P4 STG.E [R20.64], R103 ;  /* 0x0000006714004986 */ /* 0x000fe2000c101904 */
[----:B------:R-:W-:-:S02]  /*10b40*/  IADD3 R22, R209, 0x60, RZ ;  /* 0x00000060d1167810 */ /* 0x000fc40007ffe0ff */
[----:B------:R-:W-:Y:S02]  /*10b50*/  LEA R14, P6, R23, R12, 0x2 ;  /* 0x0000000c170e7211 */ /* 0x000fe400078c10ff */
[-C--:B------:R-:W-:Y:S02]  /*10b60*/  LEA.HI.X.SX32 R9, R9, R13.reuse, 0x2, P1 ;  /* 0x0000000d09097211 */ /* 0x080fe400008f16ff */
[----:B------:R-:W-:Y:S02]  /*10b70*/  ISETP.LT.AND P4, PT, R15, c[0x0][0x17c], !P0 ;  /* 0x00005f000f007a0c */ /* 0x000fe40004781270 */
[C---:B------:R-:W-:Y:S01]  /*10b80*/  LEA.HI.X.SX32 R15, R23.reuse, R13, 0x2, P6 ;  /* 0x0000000d170f7211 */ /* 0x040fe200030f16ff */
[----:B------:R-:W-:Y:S01]  /*10b90*/  @P2 STG.E [R8.64], R10 ;  /* 0x0000000a08002986 */ /* 0x000fe2000c101904 */
[----:B------:R-:W-:Y:S02]  /*10ba0*/  ISETP.LT.AND P1, PT, R22, c[0x0][0x17c], !P0 ;  /* 0x00005f0016007a0c */ /* 0x000fe40004721270 */
[----:B--2---:R-:W-:Y:S01]  /*10bb0*/  IADD3 R5, R23, c[0x0][0x198], RZ ;  /* 0x0000660017057a10 */ /* 0x004fe20007ffe0ff */
[----:B------:R1:W-:Y:S01]  /*10bc0*/  @P5 STG.E [R14.64], R11 ;  /* 0x0000000b0e005986 */ /* 0x0003e2000c101904 */
[----:B------:R-:W-:-:S02]  /*10bd0*/  ISETP.LT.AND P5, PT, R25, c[0x0][0x17c], !P0 ;  /* 0x00005f0019007a0c */ /* 0x000fc400047a1270 */
[C---:B------:R-:W-:Y:S01]  /*10be0*/  IADD3 R27, R5.reuse, c[0x0][0x198], RZ ;  /* 0x00006600051b7a10 */ /* 0x040fe20007ffe0ff */
[----:B------:R-:W2:Y:S01]  /*10bf0*/  LDS.128 R20, [R3] ;  /* 0x0000000003147984 */ /* 0x000ea20000000c00 */
[-C--:B------:R-:W-:Y:S02]  /*10c00*/  LEA R4, P2, R5, R12.reuse, 0x2 ;  /* 0x0000000c05047211 */ /* 0x080fe400078410ff */
[----:B------:R-:W-:Y:S01]  /*10c10*/  LEA R24, P6, R27, R12, 0x2 ;  /* 0x0000000c1b187211 */ /* 0x000fe200078c10ff */
[----:B------:R-:W4:Y:S01]  /*10c20*/  LDS.128 R8, [R2] ;  /* 0x0000000002087984 */ /* 0x000f220000000c00 */
[-C--:B------:R-:W-:Y:S02]  /*10c30*/  LEA.HI.X.SX32 R5, R5, R13.reuse, 0x2, P2 ;  /* 0x0000000d05057211 */ /* 0x080fe400010f16ff */
[C---:B------:R-:W-:Y:S02]  /*10c40*/  LEA.HI.X.SX32 R25, R27.reuse, R13, 0x2, P6 ;  /* 0x0000000d1b197211 */ /* 0x040fe400030f16ff */
[----:B-1----:R-:W-:Y:S01]  /*10c50*/  IADD3 R15, R27, c[0x0][0x198], RZ ;  /* 0x000066001b0f7a10 */ /* 0x002fe20007ffe0ff */
[----:B------:R-:W-:Y:S01]  /*10c60*/  @P3 STG.E [R4.64], R6 ;  /* 0x0000000604003986 */ /* 0x000fe2000c101904 */
[----:B------:R-:W-:-:S02]  /*10c70*/  ISETP.LT.AND P2, PT, R26, c[0x0][0x17c], !P0 ;  /* 0x00005f001a007a0c */ /* 0x000fc40004741270 */
[C---:B------:R-:W-:Y:S01]  /*10c80*/  IADD3 R29, R15.reuse, c[0x0][0x198], RZ ;  /* 0x000066000f1d7a10 */ /* 0x040fe20007ffe0ff */
[----:B------:R1:W-:Y:S01]  /*10c90*/  @P4 STG.E [R24.64], R7 ;  /* 0x0000000718004986 */ /* 0x0003e2000c101904 */
[-C--:B------:R-:W-:Y:S02]  /*10ca0*/  LEA R14, P3, R15, R12.reuse, 0x2 ;  /* 0x0000000c0f0e7211 */ /* 0x080fe400078610ff */
[----:B------:R-:W-:Y:S01]  /*10cb0*/  IADD3 R27, R209, 0x63, RZ ;  /* 0x00000063d11b7810 */ /* 0x000fe20007ffe0ff */
[----:B------:R-:W5:Y:S01]  /*10cc0*/  LDS.128 R4, [R0] ;  /* 0x0000000000047984 */ /* 0x000f620000000c00 */
[-C--:B------:R-:W-:Y:S02]  /*10cd0*/  LEA.HI.X.SX32 R15, R15, R13.reuse, 0x2, P3 ;  /* 0x0000000d0f0f7211 */ /* 0x080fe400018f16ff */
[----:B------:R-:W-:Y:S02]  /*10ce0*/  LEA R26, P6, R29, R12, 0x2 ;  /* 0x0000000c1d1a7211 */ /* 0x000fe400078c10ff */
[----:B------:R-:W-:Y:S01]  /*10cf0*/  ISETP.LT.AND P4, PT, R27, c[0x0][0x17c], !P0 ;  /* 0x00005f001b007a0c */ /* 0x000fe20004781270 */
[----:B---3--:R3:W-:Y:S01]  /*10d00*/  @P1 STG.E [R14.64], R16 ;  /* 0x000000100e001986 */ /* 0x0087e2000c101904 */
[----:B------:R-:W-:-:S02]  /*10d10*/  LEA.HI.X.SX32 R27, R29, R13, 0x2, P6 ;  /* 0x0000000d1d1b7211 */ /* 0x000fc400030f16ff */
[----:B-1----:R-:W-:Y:S02]  /*10d20*/  IADD3 R25, R29, c[0x0][0x198], RZ ;  /* 0x000066001d197a10 */ /* 0x002fe40007ffe0ff */
[----:B------:R-:W-:Y:S01]  /*10d30*/  ISETP.LT.AND P3, PT, R28, c[0x0][0x17c], !P0 ;  /* 0x00005f001c007a0c */ /* 0x000fe20004761270 */
[----:B------:R1:W-:Y:S01]  /*10d40*/  @P5 STG.E [R26.64], R17 ;  /* 0x000000111a005986 */ /* 0x0003e2000c101904 */
[C---:B------:R-:W-:Y:S02]  /*10d50*/  IADD3 R30, R25.reuse, c[0x0][0x198], RZ ;  /* 0x00006600191e7a10 */ /* 0x040fe40007ffe0ff */
[----:B------:R-:W-:Y:S02]  /*10d60*/  LEA R24, P1, R25, R12, 0x2 ;  /* 0x0000000c19187211 */ /* 0x000fe400078210ff */
[C---:B------:R-:W-:Y:S02]  /*10d70*/  IADD3 R29, R209.reuse, 0x65, RZ ;  /* 0x00000065d11d7810 */ /* 0x040fe40007ffe0ff */
[----:B------:R-:W-:-:S02]  /*10d80*/  IADD3 R28, R209, 0x66, RZ ;  /* 0x00000066d11c7810 */ /* 0x000fc40007ffe0ff */
[C---:B------:R-:W-:Y:S02]  /*10d90*/  LEA R32, P6, R30.reuse, R12, 0x2 ;  /* 0x0000000c1e207211 */ /* 0x040fe400078c10ff */
[C---:B---3--:R-:W-:Y:S02]  /*10da0*/  IADD3 R15, R30.reuse, c[0x0][0x198], RZ ;  /* 0x000066001e0f7a10 */ /* 0x048fe40007ffe0ff */
[-C--:B------:R-:W-:Y:S02]  /*10db0*/  LEA.HI.X.SX32 R25, R25, R13.reuse, 0x2, P1 ;  /* 0x0000000d19197211 */ /* 0x080fe400008f16ff */
[----:B------:R-:W-:Y:S02]  /*10dc0*/  ISETP.LT.AND P5, PT, R29, c[0x0][0x17c], !P0 ;  /* 0x00005f001d007a0c */ /* 0x000fe400047a1270 */
[----:B------:R-:W-:Y:S01]  /*10dd0*/  LEA.HI.X.SX32 R33, R30, R13, 0x2, P6 ;  /* 0x0000000d1e217211 */ /* 0x000fe200030f16ff */
[----:B--2---:R-:W-:Y:S01]  /*10de0*/  @P2 STG.E [R24.64], R20 ;  /* 0x0000001418002986 */ /* 0x004fe2000c101904 */
[----:B------:R-:W-:-:S02]  /*10df0*/  ISETP.LT.AND P1, PT, R28, c[0x0][0x17c], !P0 ;  /* 0x00005f001c007a0c */ /* 0x000fc40004721270 */
[C---:B-1----:R-:W-:Y:S01]  /*10e00*/  IADD3 R27, R15.reuse, c[0x0][0x198], RZ ;  /* 0x000066000f1b7a10 */ /* 0x042fe20007ffe0ff */
[----:B------:R-:W1:Y:S01]  /*10e10*/  LDS.128 R28, [R168+0x1000] ;  /* 0x00100000a81c7984 */ /* 0x000e620000000c00 */
[-C--:B------:R-:W-:Y:S02]  /*10e20*/  LEA R14, P2, R15, R12.reuse, 0x2 ;  /* 0x0000000c0f0e7211 */ /* 0x080fe400078410ff */
[C---:B------:R-:W-:Y:S01]  /*10e30*/  IADD3 R17, R209.reuse, 0x67, RZ ;  /* 0x00000067d1117810 */ /* 0x040fe20007ffe0ff */
[----:B------:R2:W-:Y:S01]  /*10e40*/  @P4 STG.E [R32.64], R21 ;  /* 0x0000001520004986 */ /* 0x0005e2000c101904 */
[----:B------:R-:W-:Y:S02]  /*10e50*/  IADD3 R26, R209, 0x68, RZ ;  /* 0x00000068d11a7810 */ /* 0x000fe40007ffe0ff */
[----:B------:R-:W-:Y:S02]  /*10e60*/  LEA R16, P6, R27, R12, 0x2 ;  /* 0x0000000c1b107211 */ /* 0x000fe400078c10ff */
[----:B------:R-:W-:-:S02]  /*10e70*/  LEA.HI.X.SX32 R15, R15, R13, 0x2, P2 ;  /* 0x0000000d0f0f7211 */ /* 0x000fc400010f16ff */
[----:B------:R-:W-:Y:S02]  /*10e80*/  ISETP.LT.AND P4, PT, R17, c[0x0][0x17c], !P0 ;  /* 0x00005f0011007a0c */ /* 0x000fe40004781270 */
[C---:B------:R-:W-:Y:S01]  /*10e90*/  LEA.HI.X.SX32 R17, R27.reuse, R13, 0x2, P6 ;  /* 0x0000000d1b117211 */ /* 0x040fe200030f16ff */
[----:B----4-:R-:W-:Y:S01]  /*10ea0*/  @P3 STG.E [R14.64], R8 ;  /* 0x000000080e003986 */ /* 0x010fe2000c101904 */
[----:B------:R-:W-:Y:S02]  /*10eb0*/  ISETP.LT.AND P2, PT, R26, c[0x0][0x17c], !P0 ;  /* 0x00005f001a007a0c */ /* 0x000fe40004741270 */
[----:B--2---:R-:W-:Y:S01]  /*10ec0*/  IADD3 R21, R27, c[0x0][0x198], RZ ;  /* 0x000066001b157a10 */ /* 0x004fe20007ffe0ff */
[----:B------:R2:W-:Y:S01]  /*10ed0*/  @P5 STG.E [R16.64], R9 ;  /* 0x0000000910005986 */ /* 0x0005e2000c101904 */
[----:B------:R-:W-:Y:S02]  /*10ee0*/  IADD3 R33, R209, 0x69, RZ ;  /* 0x00000069d1217810 */ /* 0x000fe40007ffe0ff */
[C---:B------:R-:W-:Y:S01]  /*10ef0*/  IADD3 R34, R21.reuse, c[0x0][0x198], RZ ;  /* 0x0000660015227a10 */ /* 0x040fe20007ffe0ff */
[----:B------:R-:W3:Y:S01]  /*10f00*/  LDS.128 R24, [R3+0x1000] ;  /* 0x0010000003187984 */ /* 0x000ee20000000c00 */
[----:B------:R-:W-:-:S02]  /*10f10*/  LEA R20, P3, R21, R12, 0x2 ;  /* 0x0000000c15147211 */ /* 0x000fc400078610ff */
[----:B------:R-:W-:Y:S02]  /*10f20*/  IADD3 R32, R209, 0x6a, RZ ;  /* 0x0000006ad1207810 */ /* 0x000fe40007ffe0ff */
[C---:B------:R-:W-:Y:S02]  /*10f30*/  LEA R36, P6, R34.reuse, R12, 0x2 ;  /* 0x0000000c22247211 */ /* 0x040fe400078c10ff */
[-C--:B------:R-:W-:Y:S02]  /*10f40*/  LEA.HI.X.SX32 R21, R21, R13.reuse, 0x2, P3 ;  /* 0x0000000d15157211 */ /* 0x080fe400018f16ff */
[----:B------:R-:W-:Y:S02]  /*10f50*/  ISETP.LT.AND P5, PT, R33, c[0x0][0x17c], !P0 ;  /* 0x00005f0021007a0c */ /* 0x000fe400047a1270 */
[----:B------:R-:W-:Y:S01]  /*10f60*/  LEA.HI.X.SX32 R37, R34, R13, 0x2, P6 ;  /* 0x0000000d22257211 */ /* 0x000fe200030f16ff */
[----:B-----5:R4:W-:Y:S01]  /*10f70*/  @P1 STG.E [R20.64], R4 ;  /* 0x0000000414001986 */ /* 0x0209e2000c101904 */
[----:B------:R-:W-:-:S02]  /*10f80*/  ISETP.LT.AND P3, PT, R32, c[0x0][0x17c], !P0 ;  /* 0x00005f0020007a0c */ /* 0x000fc40004761270 */
[----:B--2---:R-:W-:Y:S01]  /*10f90*/  IADD3 R9, R34, c[0x0][0x198], RZ ;  /* 0x0000660022097a10 */ /* 0x004fe20007ffe0ff */
[----:B------:R2:W-:Y:S01]  /*10fa0*/  @P4 STG.E [R36.64], R5 ;  /* 0x0000000524004986 */ /* 0x0005e2000c101904 */
[----:B------:R-:W-:Y:S02]  /*10fb0*/  IADD3 R15, R209, 0x6b, RZ ;  /* 0x0000006bd10f7810 */ /* 0x000fe40007ffe0ff */
[C---:B------:R-:W-:Y:S01]  /*10fc0*/  IADD3 R16, R9.reuse, c[0x0][0x198], RZ ;  /* 0x0000660009107a10 */ /* 0x040fe20007ffe0ff */
[----:B------:R5:W3:Y:S01]  /*10fd0*/  LDS.128 R32, [R2+0x1000] ;  /* 0x0010000002207984 */ /* 0x000ae20000000c00 */
[-C--:B------:R-:W-:Y:S02]  /*10fe0*/  LEA R8, P1, R9, R12.reuse, 0x2 ;  /* 0x0000000c09087211 */ /* 0x080fe400078210ff */
[C---:B------:R-:W-:Y:S01]  /*10ff0*/  IADD3 R17, R16.reuse, c[0x0][0x198], RZ ;  /* 0x0000660010117a10 */ /* 0x040fe20007ffe0ff */
[----:B------:R-:W3:Y:S01]  /*11000*/  LDS.128 R36, [R0+0x1000] ;  /* 0x0010000000247984 */ /* 0x000ee20000000c00 */
[----:B------:R-:W-:-:S02]  /*11010*/  LEA R14, P6, R16, R12, 0x2 ;  /* 0x0000000c100e7211 */ /* 0x000fc400078c10ff */
[-C--:B------:R-:W-:Y:S02]  /*11020*/  LEA.HI.X.SX32 R9, R9, R13.reuse, 0x2, P1 ;  /* 0x0000000d09097211 */ /* 0x080fe400008f16ff */
[----:B------:R-:W-:Y:S02]  /*11030*/  ISETP.LT.AND P4, PT, R15, c[0x0][0x17c], !P0 ;  /* 0x00005f000f007a0c */ /* 0x000fe40004781270 */
[----:B----4-:R-:W-:Y:S01]  /*11040*/  IADD3 R20, R17, c[0x0][0x198], RZ ;  /* 0x0000660011147a10 */ /* 0x010fe20007ffe0ff */
[----:B-1----:R1:W-:Y:S01]  /*11050*/  @P2 STG.E [R8.64], R28 ;  /* 0x0000001c08002986 */ /* 0x0023e2000c101904 */
[----:B------:R-:W-:Y:S02]  /*11060*/  LEA.HI.X.SX32 R15, R16, R13, 0x2, P6 ;  /* 0x0000000d100f7211 */ /* 0x000fe400030f16ff */
[C---:B--2---:R-:W-:Y:S02]  /*11070*/  IADD3 R5, R209.reuse, 0x6d, RZ ;  /* 0x0000006dd1057810 */ /* 0x044fe40007ffe0ff */
[----:B------:R-:W-:Y:S01]  /*11080*/  IADD3 R3, R209, 0x6c, RZ ;  /* 0x0000006cd1037810 */ /* 0x000fe20007ffe0ff */
[----:B------:R2:W-:Y:S01]  /*11090*/  @P5 STG.E [R14.64], R29 ;  /* 0x0000001d0e005986 */ /* 0x0005e2000c101904 */
[----:B------:R-:W-:-:S02]  /*110a0*/  LEA R4, P6, R20, R12, 0x2 ;  /* 0x0000000c14047211 */ /* 0x000fc400078c10ff */
[----:B-----5:R-:W-:Y:S02]  /*110b0*/  LEA R2, P2, R17, R12, 0x2 ;  /* 0x0000000c11027211 */ /* 0x020fe400078410ff */
[----:B------:R-:W-:Y:S02]  /*110c0*/  ISETP.LT.AND P5, PT, R5, c[0x0][0x17c], !P0 ;  /* 0x00005f0005007a0c */ /* 0x000fe400047a1270 */
[----:B------:R-:W-:Y:S02]  /*110d0*/  ISETP.LT.AND P1, PT, R3, c[0x0][0x17c], !P0 ;  /* 0x00005f0003007a0c */ /* 0x000fe40004721270 */
[----:B------:R-:W-:Y:S02]  /*110e0*/  IADD3 R16, R209, 0x6e, RZ ;  /* 0x0000006ed1107810 */ /* 0x000fe40007ffe0ff */
[-C--:B------:R-:W-:Y:S02]  /*110f0*/  LEA.HI.X.SX32 R5, R20, R13.reuse, 0x2, P6 ;  /* 0x0000000d14057211 */ /* 0x080fe400030f16ff */
[----:B------:R-:W-:-:S02]  /*11100*/  LEA.HI.X.SX32 R3, R17, R13, 0x2, P2 ;  /* 0x0000000d11037211 */ /* 0x000fc400010f16ff */
[----:B------:R-:W-:Y:S02]  /*11110*/  IADD3 R20, R20, c[0x0][0x198], RZ ;  /* 0x0000660014147a10 */ /* 0x000fe40007ffe0ff */
[----:B------:R-:W-:Y:S01]  /*11120*/  ISETP.LT.AND P2, PT, R16, c[0x0][0x17c], !P0 ;  /* 0x00005f0010007a0c */ /* 0x000fe20004741270 */
[----:B---3--:R3:W-:Y:S01]  /*11130*/  @P3 STG.E [R2.64], R24 ;  /* 0x0000001802003986 */ /* 0x0087e2000c101904 */
[C---:B------:R-:W-:Y:S02]  /*11140*/  IADD3 R16, R20.reuse, c[0x0][0x198], RZ ;  /* 0x0000660014107a10 */ /* 0x040fe40007ffe0ff */
[-C--:B-1----:R-:W-:Y:S01]  /*11150*/  LEA R8, P3, R20, R12.reuse, 0x2 ;  /* 0x0000000c14087211 */ /* 0x082fe200078610ff */
[----:B------:R1:W-:Y:S01]  /*11160*/  @P4 STG.E [R4.64], R25 ;  /* 0x0000001904004986 */ /* 0x0003e2000c101904 */
[----:B--2---:R-:W-:Y:S02]  /*11170*/  IADD3 R15, R209, 0x6f, RZ ;  /* 0x0000006fd10f7810 */ /* 0x004fe40007ffe0ff */
[----:B------:R-:W-:-:S02]  /*11180*/  LEA R14, P6, R16, R12, 0x2 ;  /* 0x0000000c100e7211 */ /* 0x000fc400078c10ff */
[----:B------:R-:W-:Y:S02]  /*11190*/  IADD3 R17, R16, c[0x0][0x198], RZ ;  /* 0x0000660010117a10 */ /* 0x000fe40007ffe0ff */
[-C--:B------:R-:W-:Y:S02]  /*111a0*/  LEA.HI.X.SX32 R9, R20, R13.reuse, 0x2, P3 ;  /* 0x0000000d14097211 */ /* 0x080fe400018f16ff */
[----:B------:R-:W-:Y:S02]  /*111b0*/  ISETP.LT.AND P4, PT, R15, c[0x0][0x17c], !P0 ;  /* 0x00005f000f007a0c */ /* 0x000fe40004781270 */
[----:B------:R-:W-:Y:S01]  /*111c0*/  LEA.HI.X.SX32 R15, R16, R13, 0x2, P6 ;  /* 0x0000000d100f7211 */ /* 0x000fe200030f16ff */
[----:B------:R2:W-:Y:S01]  /*111d0*/  @P1 STG.E [R8.64], R32 ;  /* 0x0000002008001986 */ /* 0x0005e2000c101904 */
[C---:B------:R-:W-:Y:S02]  /*111e0*/  IADD3 R16, R17.reuse, c[0x0][0x198], RZ ;  /* 0x0000660011107a10 */ /* 0x040fe40007ffe0ff */
[----:B---3--:R-:W-:Y:S01]  /*111f0*/  LEA R2, P1, R17, R12, 0x2 ;  /* 0x0000000c11027211 */ /* 0x008fe200078210ff */
[----:B------:R3:W-:Y:S01]  /*11200*/  @P5 STG.E [R14.64], R33 ;  /* 0x000000210e005986 */ /* 0x0007e2000c101904 */
[----:B-1----:R-:W-:-:S02]  /*11210*/  IADD3 R5, R209, 0x71, RZ ;  /* 0x00000071d1057810 */ /* 0x002fc40007ffe0ff */
[C---:B------:R-:W-:Y:S02]  /*11220*/  LEA R4, P6, R16.reuse, R12, 0x2 ;  /* 0x0000000c10047211 */ /* 0x040fe400078c10ff */
[-C--:B------:R-:W-:Y:S02]  /*11230*/  LEA.HI.X.SX32 R3, R17, R13.reuse, 0x2, P1 ;  /* 0x0000000d11037211 */ /* 0x080fe400008f16ff */
[----:B------:R-:W-:Y:S02]  /*11240*/  ISETP.LT.AND P5, PT, R5, c[0x0][0x17c], !P0 ;  /* 0x00005f0005007a0c */ /* 0x000fe400047a1270 */
[----:B------:R-:W-:Y:S01]  /*11250*/  IADD3 R0, R209, 0x70, RZ ;  /* 0x00000070d1007810 */ /* 0x000fe20007ffe0ff */
[----:B------:R-:W-:Y:S01]  /*11260*/  @P2 STG.E [R2.64], R36 ;  /* 0x0000002402002986 */ /* 0x000fe2000c101904 */
[C---:B------:R-:W-:Y:S02]  /*11270*/  LEA.HI.X.SX32 R5, R16.reuse, R13, 0x2, P6 ;  /* 0x0000000d10057211 */ /* 0x040fe400030f16ff */
[----:B------:R-:W-:-:S02]  /*11280*/  IADD3 R16, R16, c[0x0][0x198], RZ ;  /* 0x0000660010107a10 */ /* 0x000fc40007ffe0ff */
[----:B------:R-:W-:Y:S01]  /*11290*/  ISETP.LT.AND P3, PT, R0, c[0x0][0x17c], !P0 ;  /* 0x00005f0000007a0c */ /* 0x000fe20004761270 */
[----:B------:R1:W-:Y:S01]  /*112a0*/  @P4 STG.E [R4.64], R37 ;  /* 0x0000002504004986 */ /* 0x0003e2000c101904 */
[C---:B------:R-:W-:Y:S02]  /*112b0*/  IADD3 R17, R16.reuse, c[0x0][0x198], RZ ;  /* 0x0000660010117a10 */ /* 0x040fe40007ffe0ff */
[CC--:B--2---:R-:W-:Y:S02]  /*112c0*/  LEA R8, P2, R16.reuse, R12.reuse, 0x2 ;  /* 0x0000000c10087211 */ /* 0x0c4fe400078410ff */
[----:B---3--:R-:W-:Y:S02]  /*112d0*/  IADD3 R15, R209, 0x73, RZ ;  /* 0x00000073d10f7810 */ /* 0x008fe40007ffe0ff */
[----:B------:R-:W-:Y:S02]  /*112e0*/  LEA R14, P6, R17, R12, 0x2 ;  /* 0x0000000c110e7211 */ /* 0x000fe400078c10ff */
[----:B------:R-:W-:-:S02]  /*112f0*/  LEA.HI.X.SX32 R9, R16, R13, 0x2, P2 ;  /* 0x0000000d10097211 */ /* 0x000fc400010f16ff */
[----:B------:R-:W-:Y:S02]  /*11300*/  IADD3 R0, R209, 0x72, RZ ;  /* 0x00000072d1007810 */ /* 0x000fe40007ffe0ff */
[----:B------:R-:W-:Y:S01]  /*11310*/  IADD3 R16, R17, c[0x0][0x198], RZ ;  /* 0x0000660011107a10 */ /* 0x000fe20007ffe0ff */
[----:B------:R2:W-:Y:S01]  /*11320*/  @P3 STG.E [R8.64], R18 ;  /* 0x0000001208003986 */ /* 0x0005e2000c101904 */
[----:B------:R-:W-:Y:S02]  /*11330*/  ISETP.LT.AND P4, PT, R15, c[0x0][0x17c], !P0 ;  /* 0x00005f000f007a0c */ /* 0x000fe40004781270 */
[----:B------:R-:W-:Y:S02]  /*11340*/  LEA.HI.X.SX32 R15, R17, R13, 0x2, P6 ;  /* 0x0000000d110f7211 */ /* 0x000fe400030f16ff */
[----:B------:R-:W-:Y:S02]  /*11350*/  ISETP.LT.AND P1, PT, R0, c[0x0][0x17c], !P0 ;  /* 0x00005f0000007a0c */ /* 0x000fe40004721270 */
[----:B------:R-:W-:Y:S01]  /*11360*/  IADD3 R17, R16, c[0x0][0x198], RZ ;  /* 0x0000660010117a10 */ /* 0x000fe20007ffe0ff */
[----:B------:R3:W-:Y:S01]  /*11370*/  @P5 STG.E [R14.64], R19 ;  /* 0x000000130e005986 */ /* 0x0007e2000c101904 */
[----:B-1----:R-:W-:-:S02]  /*11380*/  IADD3 R5, R209, 0x75, RZ ;  /* 0x00000075d1057810 */ /* 0x002fc40007ffe0ff */
[CC--:B------:R-:W-:Y:S02]  /*11390*/  LEA R2, P3, R16.reuse, R12.reuse, 0x2 ;  /* 0x0000000c10027211 */ /* 0x0c0fe400078610ff */
[----:B------:R-:W-:Y:S02]  /*113a0*/  LEA R4, P6, R17, R12, 0x2 ;  /* 0x0000000c11047211 */ /* 0x000fe400078c10ff */
[----:B------:R-:W-:Y:S02]  /*113b0*/  IADD3 R0, R209, 0x74, RZ ;  /* 0x00000074d1007810 */ /* 0x000fe40007ffe0ff */
[----:B------:R-:W-:Y:S02]  /*113c0*/  ISETP.LT.AND P5, PT, R5, c[0x0][0x17c], !P0 ;  /* 0x00005f0005007a0c */ /* 0x000fe400047a1270 */
[-C--:B------:R-:W-:Y:S02]  /*113d0*/  LEA.HI.X.SX32 R3, R16, R13.reuse, 0x2, P3 ;  /* 0x0000000d10037211 */ /* 0x080fe400018f16ff */
[----:B------:R-:W-:-:S02]  /*113e0*/  LEA.HI.X.SX32 R5, R17, R13, 0x2, P6 ;  /* 0x0000000d11057211 */ /* 0x000fc400030f16ff */
[----:B------:R-:W-:Y:S01]  /*113f0*/  IADD3 R17, R17, c[0x0][0x198], RZ ;  /* 0x0000660011117a10 */ /* 0x000fe20007ffe0ff */
[----:B------:R1:W-:Y:S01]  /*11400*/  @P1 STG.E [R2.64], R22 ;  /* 0x0000001602001986 */ /* 0x0003e2000c101904 */
[----:B------:R-:W-:Y:S02]  /*11410*/  ISETP.LT.AND P2, PT, R0, c[0x0][0x17c], !P0 ;  /* 0x00005f0000007a0c */ /* 0x000fe40004741270 */
[C---:B------:R-:W-:Y:S01]  /*11420*/  IADD3 R16, R17.reuse, c[0x0][0x198], RZ ;  /* 0x0000660011107a10 */ /* 0x040fe20007ffe0ff */
[----:B------:R4:W-:Y:S01]  /*11430*/  @P4 STG.E [R4.64], R23 ;  /* 0x0000001704004986 */ /* 0x0009e2000c101904 */
[-C--:B--2---:R-:W-:Y:S02]  /*11440*/  LEA R8, P1, R17, R12.reuse, 0x2 ;  /* 0x0000000c11087211 */ /* 0x084fe400078210ff */
[----:B---3--:R-:W-:Y:S02]  /*11450*/  IADD3 R15, R209, 0x77, RZ ;  /* 0x00000077d10f7810 */ /* 0x008fe40007ffe0ff */
[----:B------:R-:W-:-:S02]  /*11460*/  LEA R14, P6, R16, R12, 0x2 ;  /* 0x0000000c100e7211 */ /* 0x000fc400078c10ff */
[-C--:B------:R-:W-:Y:S02]  /*11470*/  LEA.HI.X.SX32 R9, R17, R13.reuse, 0x2, P1 ;  /* 0x0000000d11097211 */ /* 0x080fe400008f16ff */
[----:B------:R-:W-:Y:S02]  /*11480*/  IADD3 R0, R209, 0x76, RZ ;  /* 0x00000076d1007810 */ /* 0x000fe40007ffe0ff */
[C---:B------:R-:W-:Y:S01]  /*11490*/  IADD3 R17, R16.reuse, c[0x0][0x198], RZ ;  /* 0x0000660010117a10 */ /* 0x040fe20007ffe0ff */
[----:B------:R-:W-:Y:S01]  /*114a0*/  @P2 STG.E [R8.64], R10 ;  /* 0x0000000a08002986 */ /* 0x000fe2000c101904 */
[----:B------:R-:W-:Y:S02]  /*114b0*/  ISETP.LT.AND P4, PT, R15, c[0x0][0x17c], !P0 ;  /* 0x00005f000f007a0c */ /* 0x000fe40004781270 */
[----:B------:R-:W-:Y:S02]  /*114c0*/  LEA.HI.X.SX32 R15, R16, R13, 0x2, P6 ;  /* 0x0000000d100f7211 */ /* 0x000fe400030f16ff */
[----:B------:R-:W-:-:S02]  /*114d0*/  ISETP.LT.AND P3, PT, R0, c[0x0][0x17c], !P0 ;  /* 0x00005f0000007a0c */ /* 0x000fc40004761270 */
[C---:B------:R-:W-:Y:S01]  /*114e0*/  IADD3 R16, R17.reuse, c[0x0][0x198], RZ ;  /* 0x0000660011107a10 */ /* 0x040fe20007ffe0ff */
[----:B------:R2:W-:Y:S01]  /*114f0*/  @P5 STG.E [R14.64], R11 ;  /* 0x0000000b0e005986 */ /* 0x0005e2000c101904 */
[-C--:B-1----:R-:W-:Y:S02]  /*11500*/  LEA R2, P2, R17, R12.reuse, 0x2 ;  /* 0x0000000c11027211 */ /* 0x082fe400078410ff */
[C---:B----4-:R-:W-:Y:S02]  /*11510*/  IADD3 R5, R209.reuse, 0x79, RZ ;  /* 0x00000079d1057810 */ /* 0x050fe40007ffe0ff */
[----:B------:R-:W-:Y:S02]  /*11520*/  LEA R4, P5, R16, R12, 0x2 ;  /* 0x0000000c10047211 */ /* 0x000fe400078a10ff */
[----:B------:R-:W-:Y:S02]  /*11530*/  IADD3 R0, R209, 0x78, RZ ;  /* 0x00000078d1007810 */ /* 0x000fe40007ffe0ff */
[----:B------:R-:W-:-:S02]  /*11540*/  LEA.HI.X.SX32 R3, R17, R13, 0x2, P2 ;  /* 0x0000000d11037211 */ /* 0x000fc400010f16ff */
[----:B------:R-:W-:Y:S02]  /*11550*/  ISETP.LT.AND P2, PT, R5, c[0x0][0x17c], !P0 ;  /* 0x00005f0005007a0c */ /* 0x000fe40004741270 */
[C---:B------:R-:W-:Y:S01]  /*11560*/  LEA.HI.X.SX32 R5, R16.reuse, R13, 0x2, P5 ;  /* 0x0000000d10057211 */ /* 0x040fe200028f16ff */
[----:B------:R-:W-:Y:S01]  /*11570*/  @P3 STG.E [R2.64], R6 ;  /* 0x0000000602003986 */ /* 0x000fe2000c101904 */
[----:B------:R-:W-:Y:S02]  /*11580*/  IADD3 R16, R16, c[0x0][0x198], RZ ;  /* 0x0000660010107a10 */ /* 0x000fe40007ffe0ff */
[----:B------:R-:W-:Y:S01]  /*11590*/  ISETP.LT.AND P1, PT, R0, c[0x0][0x17c], !P0 ;  /* 0x00005f0000007a0c */ /* 0x000fe20004721270 */
[----:B------:R1:W-:Y:S01]  /*115a0*/  @P4 STG.E [R4.64], R7 ;  /* 0x0000000704004986 */ /* 0x0003e2000c101904 */
[----:B--2---:R-:W-:Y:S02]  /*115b0*/  IADD3 R14, R16, c[0x0][0x198], RZ ;  /* 0x00006600100e7a10 */ /* 0x004fe40007ffe0ff */
[----:B------:R-:W-:-:S02]  /*115c0*/  IADD3 R0, R209, 0x7a, RZ ;  /* 0x0000007ad1007810 */ /* 0x000fc40007ffe0ff */
[-C--:B------:R-:W-:Y:S02]  /*115d0*/  LEA R8, P3, R16, R12.reuse, 0x2 ;  /* 0x0000000c10087211 */ /* 0x080fe400078610ff */
[----:B------:R-:W-:Y:S02]  /*115e0*/  IADD3 R11, R209, 0x7b, RZ ;  /* 0x0000007bd10b7810 */ /* 0x000fe40007ffe0ff */
[----:B------:R-:W-:Y:S02]  /*115f0*/  IADD3 R15, R14, c[0x0][0x198], RZ ;  /* 0x000066000e0f7a10 */ /* 0x000fe40007ffe0ff */
[----:B------:R-:W-:Y:S02]  /*11600*/  ISETP.LT.AND P5, PT, R0, c[0x0][0x17c], !P0 ;  /* 0x00005f0000007a0c */ /* 0x000fe400047a1270 */
[----:B------:R-:W-:Y:S02]  /*11610*/  LEA R10, P6, R14, R12, 0x2 ;  /* 0x0000000c0e0a7211 */ /* 0x000fe400078c10ff */
[----:B------:R-:W-:-:S02]  /*11620*/  LEA.HI.X.SX32 R9, R16, R13, 0x2, P3 ;  /* 0x0000000d10097211 */ /* 0x000fc400018f16ff */
[----:B------:R-:W-:Y:S02]  /*11630*/  IADD3 R0, R209, 0x7c, RZ ;  /* 0x0000007cd1007810 */ /* 0x000fe40007ffe0ff */
[----:B------:R-:W-:Y:S01]  /*11640*/  ISETP.LT.AND P4, PT, R11, c[0x0][0x17c], !P0 ;  /* 0x00005f000b007a0c */ /* 0x000fe20004781270 */
[----:B------:R2:W-:Y:S01]  /*11650*/  @P1 STG.E [R8.64], R30 ;  /* 0x0000001e08001986 */ /* 0x0005e2000c101904 */
[----:B-1----:R-:W-:Y:S02]  /*11660*/  IADD3 R5, R15, c[0x0][0x198], RZ ;  /* 0x000066000f057a10 */ /* 0x002fe40007ffe0ff */
[----:B------:R-:W-:Y:S02]  /*11670*/  LEA.HI.X.SX32 R11, R14, R13, 0x2, P6 ;  /* 0x0000000d0e0b7211 */ /* 0x000fe400030f16ff */
[----:B------:R-:W-:Y:S02]  /*11680*/  ISETP.LT.AND P3, PT, R0, c[0x0][0x17c], !P0 ;  /* 0x00005f0000007a0c */ /* 0x000fe40004761270 */
[----:B------:R-:W-:Y:S01]  /*11690*/  IADD3 R0, R209, 0x7d, RZ ;  /* 0x0000007dd1007810 */ /* 0x000fe20007ffe0ff */
[----:B------:R1:W-:Y:S01]  /*116a0*/  @P2 STG.E [R10.64], R31 ;  /* 0x0000001f0a002986 */ /* 0x0003e2000c101904 */
[----:B------:R-:W-:-:S02]  /*116b0*/  LEA R2, P1, R15, R12, 0x2 ;  /* 0x0000000c0f027211 */ /* 0x000fc400078210ff */
[C---:B------:R-:W-:Y:S02]  /*116c0*/  IADD3 R7, R5.reuse, c[0x0][0x198], RZ ;  /* 0x0000660005077a10 */ /* 0x040fe40007ffe0ff */
[-C--:B------:R-:W-:Y:S02]  /*116d0*/  LEA R4, P6, R5, R12.reuse, 0x2 ;  /* 0x0000000c05047211 */ /* 0x080fe400078c10ff */
[----:B------:R-:W-:Y:S02]  /*116e0*/  ISETP.LT.AND P2, PT, R0, c[0x0][0x17c], !P0 ;  /* 0x00005f0000007a0c */ /* 0x000fe40004741270 */
[----:B------:R-:W-:Y:S02]  /*116f0*/  LEA.HI.X.SX32 R3, R15, R13, 0x2, P1 ;  /* 0x0000000d0f037211 */ /* 0x000fe400008f16ff */
[C---:B------:R-:W-:Y:S02]  /*11700*/  IADD3 R0, R7.reuse, c[0x0][0x198], RZ ;  /* 0x0000660007007a10 */ /* 0x040fe40007ffe0ff */
[----:B------:R-:W-:Y:S01]  /*11710*/  LEA R6, P1, R7, R12, 0x2 ;  /* 0x0000000c07067211 */ /* 0x000fe200078210ff */
[----:B------:R3:W-:Y:S01]  /*11720*/  @P5 STG.E [R2.64], R26 ;  /* 0x0000001a02005986 */ /* 0x0007e2000c101904 */
[----:B------:R-:W-:-:S02]  /*11730*/  IADD3 R14, R209, 0x7e, RZ ;  /* 0x0000007ed10e7810 */ /* 0x000fc40007ffe0ff */
[----:B------:R-:W-:Y:S02]  /*11740*/  IADD3 R209, R209, 0x7f, RZ ;  /* 0x0000007fd1d17810 */ /* 0x000fe40007ffe0ff */
[-C--:B------:R-:W-:Y:S02]  /*11750*/  LEA.HI.X.SX32 R5, R5, R13.reuse, 0x2, P6 ;  /* 0x0000000d05057211 */ /* 0x080fe400030f16ff */
[C---:B--2---:R-:W-:Y:S02]  /*11760*/  LEA R8, P6, R0.reuse, R12, 0x2 ;  /* 0x0000000c00087211 */ /* 0x044fe400078c10ff */
[----:B------:R-:W-:Y:S01]  /*11770*/  LEA.HI.X.SX32 R7, R7, R13, 0x2, P1 ;  /* 0x0000000d07077211 */ /* 0x000fe200008f16ff */
[----:B------:R3:W-:Y:S01]  /*11780*/  @P4 STG.E [R4.64], R27 ;  /* 0x0000001b04004986 */ /* 0x0007e2000c101904 */
[----:B-1----:R-:W-:Y:S02]  /*11790*/  IADD3 R11, R0, c[0x0][0x198], RZ ;  /* 0x00006600000b7a10 */ /* 0x002fe40007ffe0ff */
[----:B------:R-:W-:Y:S01]  /*117a0*/  ISETP.LT.AND P1, PT, R14, c[0x0][0x17c], !P0 ;  /* 0x00005f000e007a0c */ /* 0x000fe20004721270 */
[----:B------:R3:W-:Y:S01]  /*117b0*/  @P3 STG.E [R6.64], R34 ;  /* 0x0000002206003986 */ /* 0x0007e2000c101904 */
[----:B------:R-:W-:-:S02]  /*117c0*/  ISETP.LT.AND P0, PT, R209, c[0x0][0x17c], !P0 ;  /* 0x00005f00d1007a0c */ /* 0x000fc40004701270 */
[-C--:B------:R-:W-:Y:S02]  /*117d0*/  LEA.HI.X.SX32 R9, R0, R13.reuse, 0x2, P6 ;  /* 0x0000000d00097211 */ /* 0x080fe400030f16ff */
[CC--:B------:R-:W-:Y:S02]  /*117e0*/  LEA R10, P6, R11.reuse, R12.reuse, 0x2 ;  /* 0x0000000c0b0a7211 */ /* 0x0c0fe400078c10ff */
[C---:B------:R-:W-:Y:S01]  /*117f0*/  IADD3 R0, R11.reuse, c[0x0][0x198], RZ ;  /* 0x000066000b007a10 */ /* 0x040fe20007ffe0ff */
[----:B------:R3:W-:Y:S01]  /*11800*/  @P2 STG.E [R8.64], R35 ;  /* 0x0000002308002986 */ /* 0x0007e2000c101904 */
[----:B------:R-:W-:Y:S02]  /*11810*/  LEA.HI.X.SX32 R11, R11, R13, 0x2, P6 ;  /* 0x0000000d0b0b7211 */ /* 0x000fe400030f16ff */
[----:B------:R-:W-:-:S03]  /*11820*/  LEA R12, P6, R0, R12, 0x2 ;  /* 0x0000000c000c7211 */ /* 0x000fc600078c10ff */
[----:B------:R3:W-:Y:S01]  /*11830*/  @P1 STG.E [R10.64], R38 ;  /* 0x000000260a001986 */ /* 0x0007e2000c101904 */
[----:B------:R-:W-:Y:S01]  /*11840*/  LEA.HI.X.SX32 R13, R0, R13, 0x2, P6 ;  /* 0x0000000d000d7211 */ /* 0x000fe200030f16ff */
[----:B------:R-:W-:Y:S08]  /*11850*/  @!P0 EXIT ;  /* 0x000000000000894d */ /* 0x000ff00003800000 */
[----:B------:R-:W-:Y:S01]  /*11860*/  STG.E [R12.64], R39 ;  /* 0x000000270c007986 */ /* 0x000fe2000c101904 */
[----:B------:R-:W-:Y:S05]  /*11870*/  EXIT ;  /* 0x000000000000794d */ /* 0x000fea0003800000 */
.L_x_2:
[----:B------:R-:W-:-:S00]  /*11880*/  BRA `(.L_x_2) ;  /* 0xfffffff000007947 */ /* 0x000fc0000383ffff */
[----:B------:R-:W-:-:S00]  /*11890*/  NOP ;  /* 0x0000000000007918 */ /* 0x000fc00000000000 */
        /* <DEDUP_REMOVED lines=14> */
.L_x_3:


//--------------------- .nv.shared.matmul_kernel  --------------------------
	.section	.nv.shared.matmul_kernel,"aw",@nobits
	.sectionflags	@""
	.align	16
